	.target	sm_100a

	.elftype	@"ET_EXEC"


//--------------------- .note.nv.tkinfo           --------------------------
	.section	.note.nv.tkinfo,"",@"SHT_NOTE"
	.sectionflags	@"SHF_NOTE_NV_TKINFO"
	.tkinfo
        /*0018*/ 	.word	0x00000002
        /*0030*/ 	.string	""
        /*0030*/ 	.string	"ptxas"
        /*0030*/ 	.string	"Cuda compilation tools, release 13.0, V13.0.88"
        /*0030*/ 	.string	"Build cuda_13.0.r13.0/compiler.36424714_0"
        /*0030*/ 	.string	"-arch sm_100a -m 64 "



//--------------------- .note.nv.cuinfo           --------------------------
	.section	.note.nv.cuinfo,"",@"SHT_NOTE"
	.sectionflags	@"SHF_NOTE_NV_CUINFO"
        /*0018*/ 	.short	0x0002
        /*001a*/ 	.short	0x0064
        /*001c*/ 	.short	0x0082
	.zero		2


//--------------------- .nv.info                  --------------------------
	.section	.nv.info,"",@"SHT_CUDA_INFO"
	.align	4


	//----- nvinfo : EIATTR_REGCOUNT
	.align		4
        /*0000*/ 	.byte	0x04, 0x2f
        /*0002*/ 	.short	(.L_19 - .L_18)
	.align		4
.L_18:
        /*0004*/ 	.word	index@(_ZN7cutlass13device_kernelINS_4gemm6kernel13GemmUniversalIN4cute5tupleIJiiiiEEENS1_10collective13CollectiveMmaINS1_35MainloopSm100TmaUmmaWarpSpecializedILi22ELi2ELi4ENS5_IJNS4_1CILi2EEENSA_ILi1EEESC_EEEEENS5_IJNSA_ILi128EEENSA_ILi32EEESF_EEENS_12float_e4m3_tENS5_IJlSC_lEEESI_SJ_NS4_8TiledMMAINS4_8MMA_AtomIJNS4_10MMA_TraitsINS4_25SM100_MMA_F8F6F4_2x1SM_SSEJSI_SI_fSF_SG_NS4_17integral_constantINS4_4UMMA5MajorELSQ_0EEESR_NSO_INSP_7ScaleInELSS_0EEEST_EEEEEENS4_6LayoutINS5_IJSC_SC_SC_EEENS5_IJNSA_ILi0EEESY_SY_EEEEENS5_IJNS4_10UnderscoreES11_S11_EEEEENS4_18SM100_TMA_2SM_LOADENS4_14ComposedLayoutINS4_7SwizzleILi3ELi4ELi3EEENS4_18smem_ptr_flag_bitsILi8EEENSW_INS5_IJNSA_ILi8EEESF_EEENS5_IJSF_SC_EEEEEEEvNS4_8identityES14_S1E_vS1F_EENS_8epilogue10collective18CollectiveEpilogueINS1H_23Sm100TmaWarpSpecializedILi1ELi1ELi16ELb0ELb0EEEJNS5_IJNSA_ILi64EEESG_SF_EEENS5_IJNSW_IS1M_SC_EENSW_ISG_SC_EEEEESI_SJ_SI_SJ_NS1H_6fusion15FusionCallbacksIS1L_NS1R_17LinearCombinationISI_fSI_fLNS_15FloatRoundStyleE2EEES1N_S1Q_JEEENS4_5SM1004TMEM4LOAD26SM100_TMEM_LOAD_32dp32b16xENS4_13SM90_TMA_LOADENS15_INS16_ILi1ELi4ELi3EEES19_NSW_INS5_IJS1A_SG_EEENS5_IJSG_SC_EEEEEEENS4_39AutoVectorizingCopyWithAssumedAlignmentILi128EEENS4_14SM90_TMA_STOREES26_S28_S28_EEEvvEEEEvNT_6ParamsE)
        /*0008*/ 	.word	0x0000004d


	//----- nvinfo : EIATTR_FRAME_SIZE
	.align		4
.L_19:
        /*000c*/ 	.byte	0x04, 0x11
        /*000e*/ 	.short	(.L_21 - .L_20)
	.align		4
.L_20:
        /*0010*/ 	.word	index@($__internal_2_$__cuda_sm10x_tcgen05_guardrail_trap_unallocated_columns_being_dealloced)
        /*0014*/ 	.word	0x00000000


	//----- nvinfo : EIATTR_FRAME_SIZE
	.align		4
.L_21:
        /*0018*/ 	.byte	0x04, 0x11
        /*001a*/ 	.short	(.L_23 - .L_22)
	.align		4
.L_22:
        /*001c*/ 	.word	index@($__internal_1_$__cuda_sm10x_tcgen05_guardrail_trap_phase_invalid_during_alloc)
        /*0020*/ 	.word	0x00000000


	//----- nvinfo : EIATTR_FRAME_SIZE
	.align		4
.L_23:
        /*0024*/ 	.byte	0x04, 0x11
        /*0026*/ 	.short	(.L_25 - .L_24)
	.align		4
.L_24:
        /*0028*/ 	.word	index@($__internal_0_$__cuda_sm10x_tcgen05_guardrail_trap_col_being_dealloced_not_returned_by_alloc)
        /*002c*/ 	.word	0x00000000


	//----- nvinfo : EIATTR_FRAME_SIZE
	.align		4
.L_25:
        /*0030*/ 	.byte	0x04, 0x11
        /*0032*/ 	.short	(.L_27 - .L_26)
	.align		4
.L_26:
        /*0034*/ 	.word	index@(_ZN7cutlass13device_kernelINS_4gemm6kernel13GemmUniversalIN4cute5tupleIJiiiiEEENS1_10collective13CollectiveMmaINS1_35MainloopSm100TmaUmmaWarpSpecializedILi22ELi2ELi4ENS5_IJNS4_1CILi2EEENSA_ILi1EEESC_EEEEENS5_IJNSA_ILi128EEENSA_ILi32EEESF_EEENS_12float_e4m3_tENS5_IJlSC_lEEESI_SJ_NS4_8TiledMMAINS4_8MMA_AtomIJNS4_10MMA_TraitsINS4_25SM100_MMA_F8F6F4_2x1SM_SSEJSI_SI_fSF_SG_NS4_17integral_constantINS4_4UMMA5MajorELSQ_0EEESR_NSO_INSP_7ScaleInELSS_0EEEST_EEEEEENS4_6LayoutINS5_IJSC_SC_SC_EEENS5_IJNSA_ILi0EEESY_SY_EEEEENS5_IJNS4_10UnderscoreES11_S11_EEEEENS4_18SM100_TMA_2SM_LOADENS4_14ComposedLayoutINS4_7SwizzleILi3ELi4ELi3EEENS4_18smem_ptr_flag_bitsILi8EEENSW_INS5_IJNSA_ILi8EEESF_EEENS5_IJSF_SC_EEEEEEEvNS4_8identityES14_S1E_vS1F_EENS_8epilogue10collective18CollectiveEpilogueINS1H_23Sm100TmaWarpSpecializedILi1ELi1ELi16ELb0ELb0EEEJNS5_IJNSA_ILi64EEESG_SF_EEENS5_IJNSW_IS1M_SC_EENSW_ISG_SC_EEEEESI_SJ_SI_SJ_NS1H_6fusion15FusionCallbacksIS1L_NS1R_17LinearCombinationISI_fSI_fLNS_15FloatRoundStyleE2EEES1N_S1Q_JEEENS4_5SM1004TMEM4LOAD26SM100_TMEM_LOAD_32dp32b16xENS4_13SM90_TMA_LOADENS15_INS16_ILi1ELi4ELi3EEES19_NSW_INS5_IJS1A_SG_EEENS5_IJSG_SC_EEEEEEENS4_39AutoVectorizingCopyWithAssumedAlignmentILi128EEENS4_14SM90_TMA_STOREES26_S28_S28_EEEvvEEEEvNT_6ParamsE)
        /*0038*/ 	.word	0x00000000


	//----- nvinfo : EIATTR_MIN_STACK_SIZE
	.align		4
.L_27:
        /*003c*/ 	.byte	0x04, 0x12
        /*003e*/ 	.short	(.L_29 - .L_28)
	.align		4
.L_28:
        /*0040*/ 	.word	index@(_ZN7cutlass13device_kernelINS_4gemm6kernel13GemmUniversalIN4cute5tupleIJiiiiEEENS1_10collective13CollectiveMmaINS1_35MainloopSm100TmaUmmaWarpSpecializedILi22ELi2ELi4ENS5_IJNS4_1CILi2EEENSA_ILi1EEESC_EEEEENS5_IJNSA_ILi128EEENSA_ILi32EEESF_EEENS_12float_e4m3_tENS5_IJlSC_lEEESI_SJ_NS4_8TiledMMAINS4_8MMA_AtomIJNS4_10MMA_TraitsINS4_25SM100_MMA_F8F6F4_2x1SM_SSEJSI_SI_fSF_SG_NS4_17integral_constantINS4_4UMMA5MajorELSQ_0EEESR_NSO_INSP_7ScaleInELSS_0EEEST_EEEEEENS4_6LayoutINS5_IJSC_SC_SC_EEENS5_IJNSA_ILi0EEESY_SY_EEEEENS5_IJNS4_10UnderscoreES11_S11_EEEEENS4_18SM100_TMA_2SM_LOADENS4_14ComposedLayoutINS4_7SwizzleILi3ELi4ELi3EEENS4_18smem_ptr_flag_bitsILi8EEENSW_INS5_IJNSA_ILi8EEESF_EEENS5_IJSF_SC_EEEEEEEvNS4_8identityES14_S1E_vS1F_EENS_8epilogue10collective18CollectiveEpilogueINS1H_23Sm100TmaWarpSpecializedILi1ELi1ELi16ELb0ELb0EEEJNS5_IJNSA_ILi64EEESG_SF_EEENS5_IJNSW_IS1M_SC_EENSW_ISG_SC_EEEEESI_SJ_SI_SJ_NS1H_6fusion15FusionCallbacksIS1L_NS1R_17LinearCombinationISI_fSI_fLNS_15FloatRoundStyleE2EEES1N_S1Q_JEEENS4_5SM1004TMEM4LOAD26SM100_TMEM_LOAD_32dp32b16xENS4_13SM90_TMA_LOADENS15_INS16_ILi1ELi4ELi3EEES19_NSW_INS5_IJS1A_SG_EEENS5_IJSG_SC_EEEEEEENS4_39AutoVectorizingCopyWithAssumedAlignmentILi128EEENS4_14SM90_TMA_STOREES26_S28_S28_EEEvvEEEEvNT_6ParamsE)
        /*0044*/ 	.word	0x00000000
.L_29:


//--------------------- .nv.compat                --------------------------
	.section	.nv.compat,"",@"SHT_CUDA_COMPAT_INFO"
	.align	4
        /*0000*/ 	.byte	0x02, 0x09, 0x01, 0x00, 0x02, 0x02, 0x02, 0x00, 0x02, 0x05, 0x05, 0x00, 0x03, 0x07, 0x01, 0x01
        /*0010*/ 	.byte	0x02, 0x03, 0x01, 0x00, 0x02, 0x06, 0x01, 0x00, 0x04, 0x0b, 0x08, 0x00, 0x09, 0x00, 0x00, 0x00
        /*0020*/ 	.byte	0x00, 0x00, 0x00, 0x00


//--------------------- .nv.info._ZN7cutlass13device_kernelINS_4gemm6kernel13GemmUniversalIN4cute5tupleIJiiiiEEENS1_10collective13CollectiveMmaINS1_35MainloopSm100TmaUmmaWarpSpecializedILi22ELi2ELi4ENS5_IJNS4_1CILi2EEENSA_ILi1EEESC_EEEEENS5_IJNSA_ILi128EEENSA_ILi32EEESF_EEENS_12float_e4m3_tENS5_IJlSC_lEEESI_SJ_NS4_8TiledMMAINS4_8MMA_AtomIJNS4_10MMA_TraitsINS4_25SM100_MMA_F8F6F4_2x1SM_SSEJSI_SI_fSF_SG_NS4_17integral_constantINS4_4UMMA5MajorELSQ_0EEESR_NSO_INSP_7ScaleInELSS_0EEEST_EEEEEENS4_6LayoutINS5_IJSC_SC_SC_EEENS5_IJNSA_ILi0EEESY_SY_EEEEENS5_IJNS4_10UnderscoreES11_S11_EEEEENS4_18SM100_TMA_2SM_LOADENS4_14ComposedLayoutINS4_7SwizzleILi3ELi4ELi3EEENS4_18smem_ptr_flag_bitsILi8EEENSW_INS5_IJNSA_ILi8EEESF_EEENS5_IJSF_SC_EEEEEEEvNS4_8identityES14_S1E_vS1F_EENS_8epilogue10collective18CollectiveEpilogueINS1H_23Sm100TmaWarpSpecializedILi1ELi1ELi16ELb0ELb0EEEJNS5_IJNSA_ILi64EEESG_SF_EEENS5_IJNSW_IS1M_SC_EENSW_ISG_SC_EEEEESI_SJ_SI_SJ_NS1H_6fusion15FusionCallbacksIS1L_NS1R_17LinearCombinationISI_fSI_fLNS_15FloatRoundStyleE2EEES1N_S1Q_JEEENS4_5SM1004TMEM4LOAD26SM100_TMEM_LOAD_32dp32b16xENS4_13SM90_TMA_LOADENS15_INS16_ILi1ELi4ELi3EEES19_NSW_INS5_IJS1A_SG_EEENS5_IJSG_SC_EEEEEEENS4_39AutoVectorizingCopyWithAssumedAlignmentILi128EEENS4_14SM90_TMA_STOREES26_S28_S28_EEEvvEEEEvNT_6ParamsE --------------------------
	.section	.nv.info._ZN7cutlass13device_kernelINS_4gemm6kernel13GemmUniversalIN4cute5tupleIJiiiiEEENS1_10collective13CollectiveMmaINS1_35MainloopSm100TmaUmmaWarpSpecializedILi22ELi2ELi4ENS5_IJNS4_1CILi2EEENSA_ILi1EEESC_EEEEENS5_IJNSA_ILi128EEENSA_ILi32EEESF_EEENS_12float_e4m3_tENS5_IJlSC_lEEESI_SJ_NS4_8TiledMMAINS4_8MMA_AtomIJNS4_10MMA_TraitsINS4_25SM100_MMA_F8F6F4_2x1SM_SSEJSI_SI_fSF_SG_NS4_17integral_constantINS4_4UMMA5MajorELSQ_0EEESR_NSO_INSP_7ScaleInELSS_0EEEST_EEEEEENS4_6LayoutINS5_IJSC_SC_SC_EEENS5_IJNSA_ILi0EEESY_SY_EEEEENS5_IJNS4_10UnderscoreES11_S11_EEEEENS4_18SM100_TMA_2SM_LOADENS4_14ComposedLayoutINS4_7SwizzleILi3ELi4ELi3EEENS4_18smem_ptr_flag_bitsILi8EEENSW_INS5_IJNSA_ILi8EEESF_EEENS5_IJSF_SC_EEEEEEEvNS4_8identityES14_S1E_vS1F_EENS_8epilogue10collective18CollectiveEpilogueINS1H_23Sm100TmaWarpSpecializedILi1ELi1ELi16ELb0ELb0EEEJNS5_IJNSA_ILi64EEESG_SF_EEENS5_IJNSW_IS1M_SC_EENSW_ISG_SC_EEEEESI_SJ_SI_SJ_NS1H_6fusion15FusionCallbacksIS1L_NS1R_17LinearCombinationISI_fSI_fLNS_15FloatRoundStyleE2EEES1N_S1Q_JEEENS4_5SM1004TMEM4LOAD26SM100_TMEM_LOAD_32dp32b16xENS4_13SM90_TMA_LOADENS15_INS16_ILi1ELi4ELi3EEES19_NSW_INS5_IJS1A_SG_EEENS5_IJSG_SC_EEEEEEENS4_39AutoVectorizingCopyWithAssumedAlignmentILi128EEENS4_14SM90_TMA_STOREES26_S28_S28_EEEvvEEEEvNT_6ParamsE,"",@"SHT_CUDA_INFO"
	.sectionflags	@""
	.align	4


	//----- nvinfo : EIATTR_CUDA_API_VERSION
	.align		4
        /*0000*/ 	.byte	0x04, 0x37
        /*0002*/ 	.short	(.L_31 - .L_30)
.L_30:
        /*0004*/ 	.word	0x00000082


	//----- nvinfo : EIATTR_KPARAM_INFO
	.align		4
.L_31:
        /*0008*/ 	.byte	0x04, 0x17
        /*000a*/ 	.short	(.L_33 - .L_32)
.L_32:
        /*000c*/ 	.word	0x00000000
        /*0010*/ 	.short	0x0000
        /*0012*/ 	.short	0x0000
        /*0014*/ 	.byte	0x00, 0xf0, 0x01, 0x20


	//----- nvinfo : EIATTR_AT_ENTRY_FRAGMENTS
	.align		4
.L_33:
        /*0018*/ 	.byte	0x04, 0x4f
        /*001a*/ 	.short	(.L_35 - .L_34)


	//   ....[0]....
.L_34:
        /*001c*/ 	.word	0x00000007


	//----- nvinfo : EIATTR_RESERVED_SMEM_USED
	.align		4
.L_35:
        /*0020*/ 	.byte	0x01, 0x41
	.zero		2


	//----- nvinfo : EIATTR_SPARSE_MMA_MASK
	.align		4
        /*0024*/ 	.byte	0x03, 0x50
        /*0026*/ 	.short	0x0000


	//----- nvinfo : EIATTR_TCGEN05_2CTA_USED
	.align		4
        /*0028*/ 	.byte	0x01, 0x52
	.zero		2


	//----- nvinfo : EIATTR_MAXREG_COUNT
	.align		4
        /*002c*/ 	.byte	0x03, 0x1b
        /*002e*/ 	.short	0x00ff


	//----- nvinfo : EIATTR_NUM_BARRIERS
	.align		4
        /*0030*/ 	.byte	0x02, 0x4c
        /*0032*/ 	.byte	0x07
	.zero		1


	//----- nvinfo : EIATTR_EXTERNS
	.align		4
        /*0034*/ 	.byte	0x04, 0x0f
        /*0036*/ 	.short	(.L_37 - .L_36)


	//   ....[0]....
	.align		4
.L_36:
        /*0038*/ 	.word	index@(__assertfail)


	//----- nvinfo : EIATTR_MERCURY_ISA_VERSION
	.align		4
.L_37:
        /*003c*/ 	.byte	0x03, 0x5f
        /*003e*/ 	.short	0x0101


	//----- nvinfo : EIATTR_INT_WARP_WIDE_INSTR_OFFSETS
	.align		4
        /*0040*/ 	.byte	0x04, 0x31
        /*0042*/ 	.short	(.L_39 - .L_38)


	//   ....[0]....
.L_38:
        /*0044*/ 	.word	0x00000f20


	//   ....[1]....
        /*0048*/ 	.word	0x00000fc0


	//   ....[2]....
        /*004c*/ 	.word	0x00002320


	//   ....[3]....
        /*0050*/ 	.word	0x00004c10


	//   ....[4]....
        /*0054*/ 	.word	0x00004c40


	//   ....[5]....
        /*0058*/ 	.word	0x00004c90


	//   ....[6]....
        /*005c*/ 	.word	0x00005690


	//   ....[7]....
        /*0060*/ 	.word	0x000057b0


	//----- nvinfo : EIATTR_COOP_GROUP_MASK_REGIDS
	.align		4
.L_39:
        /*0064*/ 	.byte	0x04, 0x29
        /*0066*/ 	.short	(.L_41 - .L_40)


	//   ....[0]....
.L_40:
        /*0068*/ 	.word	0xffffffff


	//   ....[1]....
        /*006c*/ 	.word	0xffffffff


	//   ....[2]....
        /*0070*/ 	.word	0xffffffff


	//   ....[3]....
        /*0074*/ 	.word	0xffffffff


	//   ....[4]....
        /*0078*/ 	.word	0xffffffff


	//   ....[5]....
        /*007c*/ 	.word	0xffffffff


	//   ....[6]....
        /*0080*/ 	.word	0xffffffff


	//   ....[7]....
        /*0084*/ 	.word	0xffffffff


	//   ....[8]....
        /*0088*/ 	.word	0xffffffff


	//   ....[9]....
        /*008c*/ 	.word	0xffffffff


	//   ....[10]....
        /*0090*/ 	.word	0xffffffff


	//   ....[11]....
        /*0094*/ 	.word	0xffffffff


	//   ....[12]....
        /*0098*/ 	.word	0xffffffff


	//   ....[13]....
        /*009c*/ 	.word	0xffffffff


	//----- nvinfo : EIATTR_COOP_GROUP_INSTR_OFFSETS
	.align		4
.L_41:
        /*00a0*/ 	.byte	0x04, 0x28
        /*00a2*/ 	.short	(.L_43 - .L_42)


	//   ....[0]....
.L_42:
        /*00a4*/ 	.word	0x000000c0


	//   ....[1]....
        /*00a8*/ 	.word	0x00000500


	//   ....[2]....
        /*00ac*/ 	.word	0x000008f0


	//   ....[3]....
        /*00b0*/ 	.word	0x00000a20


	//   ....[4]....
        /*00b4*/ 	.word	0x00000b10


	//   ....[5]....
        /*00b8*/ 	.word	0x00000c70


	//   ....[6]....
        /*00bc*/ 	.word	0x00000e00


	//   ....[7]....
        /*00c0*/ 	.word	0x00001040


	//   ....[8]....
        /*00c4*/ 	.word	0x00002200


	//   ....[9]....
        /*00c8*/ 	.word	0x00003a00


	//   ....[10]....
        /*00cc*/ 	.word	0x00003ed0


	//   ....[11]....
        /*00d0*/ 	.word	0x00003f00


	//   ....[12]....
        /*00d4*/ 	.word	0x00004b20


	//   ....[13]....
        /*00d8*/ 	.word	0x00004d30


	//----- nvinfo : EIATTR_VRC_CTA_INIT_COUNT
	.align		4
.L_43:
        /*00dc*/ 	.byte	0x02, 0x4a
        /*00de*/ 	.byte	0x80
	.zero		1


	//----- nvinfo : EIATTR_SYSCALL_OFFSETS
	.align		4
        /*00e0*/ 	.byte	0x04, 0x46
        /*00e2*/ 	.short	(.L_45 - .L_44)


	//   ....[0]....
.L_44:
        /*00e4*/ 	.word	0x00006170


	//   ....[1]....
        /*00e8*/ 	.word	0x000062b0


	//   ....[2]....
        /*00ec*/ 	.word	0x00006970


	//----- nvinfo : EIATTR_MBARRIER_INSTR_OFFSETS
	.align		4
.L_45:
        /*00f0*/ 	.byte	0x04, 0x39
        /*00f2*/ 	.short	(.L_47 - .L_46)


	//   ....[0]....
.L_46:
        /*00f4*/ 	.word	0x00000610
        /*00f8*/ 	.word	0x000000ff
        /*00fc*/ 	.word	0x00000000
        /*0100*/ 	.short	0x0100
        /*0102*/ 	.byte	0x08
	.zero		1


	//   ....[1]....
        /*0104*/ 	.word	0x00000620
        /*0108*/ 	.word	0x000000ff
        /*010c*/ 	.word	0x000000b0
        /*0110*/ 	.short	0x0100
        /*0112*/ 	.byte	0x08
	.zero		1


	//   ....[2]....
        /*0114*/ 	.word	0x00000630
        /*0118*/ 	.word	0x000000ff
        /*011c*/ 	.word	0x00000008
        /*0120*/ 	.short	0x0100
        /*0122*/ 	.byte	0x08
	.zero		1


	//   ....[3]....
        /*0124*/ 	.word	0x00000640
        /*0128*/ 	.word	0x000000ff
        /*012c*/ 	.word	0x000000b8
        /*0130*/ 	.short	0x0100
        /*0132*/ 	.byte	0x08
	.zero		1


	//   ....[4]....
        /*0134*/ 	.word	0x00000650
        /*0138*/ 	.word	0x000000ff
        /*013c*/ 	.word	0x00000010
        /*0140*/ 	.short	0x0100
        /*0142*/ 	.byte	0x08
	.zero		1


	//   ....[5]....
        /*0144*/ 	.word	0x00000660
        /*0148*/ 	.word	0x000000ff
        /*014c*/ 	.word	0x000000c0
        /*0150*/ 	.short	0x0100
        /*0152*/ 	.byte	0x08
	.zero		1


	//   ....[6]....
        /*0154*/ 	.word	0x00000670
        /*0158*/ 	.word	0x000000ff
        /*015c*/ 	.word	0x00000018
        /*0160*/ 	.short	0x0100
        /*0162*/ 	.byte	0x08
	.zero		1


	//   ....[7]....
        /*0164*/ 	.word	0x00000680
        /*0168*/ 	.word	0x000000ff
        /*016c*/ 	.word	0x000000c8
        /*0170*/ 	.short	0x0100
        /*0172*/ 	.byte	0x08
	.zero		1


	//   ....[8]....
        /*0174*/ 	.word	0x00000690
        /*0178*/ 	.word	0x000000ff
        /*017c*/ 	.word	0x00000020
        /*0180*/ 	.short	0x0100
        /*0182*/ 	.byte	0x08
	.zero		1


	//   ....[9]....
        /*0184*/ 	.word	0x000006a0
        /*0188*/ 	.word	0x000000ff
        /*018c*/ 	.word	0x000000d0
        /*0190*/ 	.short	0x0100
        /*0192*/ 	.byte	0x08
	.zero		1


	//   ....[10]....
        /*0194*/ 	.word	0x000006b0
        /*0198*/ 	.word	0x000000ff
        /*019c*/ 	.word	0x00000028
        /*01a0*/ 	.short	0x0100
        /*01a2*/ 	.byte	0x08
	.zero		1


	//   ....[11]....
        /*01a4*/ 	.word	0x000006c0
        /*01a8*/ 	.word	0x000000ff
        /*01ac*/ 	.word	0x000000d8
        /*01b0*/ 	.short	0x0100
        /*01b2*/ 	.byte	0x08
	.zero		1


	//   ....[12]....
        /*01b4*/ 	.word	0x000006d0
        /*01b8*/ 	.word	0x000000ff
        /*01bc*/ 	.word	0x00000030
        /*01c0*/ 	.short	0x0100
        /*01c2*/ 	.byte	0x08
	.zero		1


	//   ....[13]....
        /*01c4*/ 	.word	0x000006e0
        /*01c8*/ 	.word	0x000000ff
        /*01cc*/ 	.word	0x000000e0
        /*01d0*/ 	.short	0x0100
        /*01d2*/ 	.byte	0x08
	.zero		1


	//   ....[14]....
        /*01d4*/ 	.word	0x000006f0
        /*01d8*/ 	.word	0x000000ff
        /*01dc*/ 	.word	0x00000038
        /*01e0*/ 	.short	0x0100
        /*01e2*/ 	.byte	0x08
	.zero		1


	//   ....[15]....
        /*01e4*/ 	.word	0x00000700
        /*01e8*/ 	.word	0x000000ff
        /*01ec*/ 	.word	0x000000e8
        /*01f0*/ 	.short	0x0100
        /*01f2*/ 	.byte	0x08
	.zero		1


	//   ....[16]....
        /*01f4*/ 	.word	0x00000710
        /*01f8*/ 	.word	0x000000ff
        /*01fc*/ 	.word	0x00000040
        /*0200*/ 	.short	0x0100
        /*0202*/ 	.byte	0x08
	.zero		1


	//   ....[17]....
        /*0204*/ 	.word	0x00000720
        /*0208*/ 	.word	0x000000ff
        /*020c*/ 	.word	0x000000f0
        /*0210*/ 	.short	0x0100
        /*0212*/ 	.byte	0x08
	.zero		1


	//   ....[18]....
        /*0214*/ 	.word	0x00000730
        /*0218*/ 	.word	0x000000ff
        /*021c*/ 	.word	0x00000048
        /*0220*/ 	.short	0x0100
        /*0222*/ 	.byte	0x08
	.zero		1


	//   ....[19]....
        /*0224*/ 	.word	0x00000740
        /*0228*/ 	.word	0x000000ff
        /*022c*/ 	.word	0x000000f8
        /*0230*/ 	.short	0x0100
        /*0232*/ 	.byte	0x08
	.zero		1


	//   ....[20]....
        /*0234*/ 	.word	0x00000750
        /*0238*/ 	.word	0x000000ff
        /*023c*/ 	.word	0x00000050
        /*0240*/ 	.short	0x0100
        /*0242*/ 	.byte	0x08
	.zero		1


	//   ....[21]....
        /*0244*/ 	.word	0x00000760
        /*0248*/ 	.word	0x000000ff
        /*024c*/ 	.word	0x00000100
        /*0250*/ 	.short	0x0100
        /*0252*/ 	.byte	0x08
	.zero		1


	//   ....[22]....
        /*0254*/ 	.word	0x00000770
        /*0258*/ 	.word	0x000000ff
        /*025c*/ 	.word	0x00000058
        /*0260*/ 	.short	0x0100
        /*0262*/ 	.byte	0x08
	.zero		1


	//   ....[23]....
        /*0264*/ 	.word	0x00000780
        /*0268*/ 	.word	0x000000ff
        /*026c*/ 	.word	0x00000108
        /*0270*/ 	.short	0x0100
        /*0272*/ 	.byte	0x08
	.zero		1


	//   ....[24]....
        /*0274*/ 	.word	0x00000790
        /*0278*/ 	.word	0x000000ff
        /*027c*/ 	.word	0x00000060
        /*0280*/ 	.short	0x0100
        /*0282*/ 	.byte	0x08
	.zero		1


	//   ....[25]....
        /*0284*/ 	.word	0x000007a0
        /*0288*/ 	.word	0x000000ff
        /*028c*/ 	.word	0x00000110
        /*0290*/ 	.short	0x0100
        /*0292*/ 	.byte	0x08
	.zero		1


	//   ....[26]....
        /*0294*/ 	.word	0x000007b0
        /*0298*/ 	.word	0x000000ff
        /*029c*/ 	.word	0x00000068
        /*02a0*/ 	.short	0x0100
        /*02a2*/ 	.byte	0x08
	.zero		1


	//   ....[27]....
        /*02a4*/ 	.word	0x000007c0
        /*02a8*/ 	.word	0x000000ff
        /*02ac*/ 	.word	0x00000118
        /*02b0*/ 	.short	0x0100
        /*02b2*/ 	.byte	0x08
	.zero		1


	//   ....[28]....
        /*02b4*/ 	.word	0x000007d0
        /*02b8*/ 	.word	0x000000ff
        /*02bc*/ 	.word	0x00000070
        /*02c0*/ 	.short	0x0100
        /*02c2*/ 	.byte	0x08
	.zero		1


	//   ....[29]....
        /*02c4*/ 	.word	0x000007e0
        /*02c8*/ 	.word	0x000000ff
        /*02cc*/ 	.word	0x00000120
        /*02d0*/ 	.short	0x0100
        /*02d2*/ 	.byte	0x08
	.zero		1


	//   ....[30]....
        /*02d4*/ 	.word	0x000007f0
        /*02d8*/ 	.word	0x000000ff
        /*02dc*/ 	.word	0x00000078
        /*02e0*/ 	.short	0x0100
        /*02e2*/ 	.byte	0x08
	.zero		1


	//   ....[31]....
        /*02e4*/ 	.word	0x00000800
        /*02e8*/ 	.word	0x000000ff
        /*02ec*/ 	.word	0x00000128
        /*02f0*/ 	.short	0x0100
        /*02f2*/ 	.byte	0x08
	.zero		1


	//   ....[32]....
        /*02f4*/ 	.word	0x00000810
        /*02f8*/ 	.word	0x000000ff
        /*02fc*/ 	.word	0x00000080
        /*0300*/ 	.short	0x0100
        /*0302*/ 	.byte	0x08
	.zero		1


	//   ....[33]....
        /*0304*/ 	.word	0x00000820
        /*0308*/ 	.word	0x000000ff
        /*030c*/ 	.word	0x00000130
        /*0310*/ 	.short	0x0100
        /*0312*/ 	.byte	0x08
	.zero		1


	//   ....[34]....
        /*0314*/ 	.word	0x00000830
        /*0318*/ 	.word	0x000000ff
        /*031c*/ 	.word	0x00000088
        /*0320*/ 	.short	0x0100
        /*0322*/ 	.byte	0x08
	.zero		1


	//   ....[35]....
        /*0324*/ 	.word	0x00000840
        /*0328*/ 	.word	0x000000ff
        /*032c*/ 	.word	0x00000138
        /*0330*/ 	.short	0x0100
        /*0332*/ 	.byte	0x08
	.zero		1


	//   ....[36]....
        /*0334*/ 	.word	0x00000850
        /*0338*/ 	.word	0x000000ff
        /*033c*/ 	.word	0x00000090
        /*0340*/ 	.short	0x0100
        /*0342*/ 	.byte	0x08
	.zero		1


	//   ....[37]....
        /*0344*/ 	.word	0x00000860
        /*0348*/ 	.word	0x000000ff
        /*034c*/ 	.word	0x00000140
        /*0350*/ 	.short	0x0100
        /*0352*/ 	.byte	0x08
	.zero		1


	//   ....[38]....
        /*0354*/ 	.word	0x00000870
        /*0358*/ 	.word	0x000000ff
        /*035c*/ 	.word	0x00000098
        /*0360*/ 	.short	0x0100
        /*0362*/ 	.byte	0x08
	.zero		1


	//   ....[39]....
        /*0364*/ 	.word	0x00000880
        /*0368*/ 	.word	0x000000ff
        /*036c*/ 	.word	0x00000148
        /*0370*/ 	.short	0x0100
        /*0372*/ 	.byte	0x08
	.zero		1


	//   ....[40]....
        /*0374*/ 	.word	0x00000890
        /*0378*/ 	.word	0x000000ff
        /*037c*/ 	.word	0x000000a0
        /*0380*/ 	.short	0x0100
        /*0382*/ 	.byte	0x08
	.zero		1


	//   ....[41]....
        /*0384*/ 	.word	0x000008a0
        /*0388*/ 	.word	0x000000ff
        /*038c*/ 	.word	0x00000150
        /*0390*/ 	.short	0x0100
        /*0392*/ 	.byte	0x08
	.zero		1


	//   ....[42]....
        /*0394*/ 	.word	0x000008b0
        /*0398*/ 	.word	0x000000ff
        /*039c*/ 	.word	0x000000a8
        /*03a0*/ 	.short	0x0100
        /*03a2*/ 	.byte	0x08
	.zero		1


	//   ....[43]....
        /*03a4*/ 	.word	0x000008c0
        /*03a8*/ 	.word	0x000000ff
        /*03ac*/ 	.word	0x00000158
        /*03b0*/ 	.short	0x0100
        /*03b2*/ 	.byte	0x08
	.zero		1


	//   ....[44]....
        /*03b4*/ 	.word	0x000009f0
        /*03b8*/ 	.word	0x000000ff
        /*03bc*/ 	.word	0x00000160
        /*03c0*/ 	.short	0x0100
        /*03c2*/ 	.byte	0x09
	.zero		1


	//   ....[45]....
        /*03c4*/ 	.word	0x00000a00
        /*03c8*/ 	.word	0x000000ff
        /*03cc*/ 	.word	0x00000168
        /*03d0*/ 	.short	0x0100
        /*03d2*/ 	.byte	0x09
	.zero		1


	//   ....[46]....
        /*03d4*/ 	.word	0x00000ae0
        /*03d8*/ 	.word	0x000000ff
        /*03dc*/ 	.word	0x00000170
        /*03e0*/ 	.short	0x0100
        /*03e2*/ 	.byte	0x08
	.zero		1


	//   ....[47]....
        /*03e4*/ 	.word	0x00000af0
        /*03e8*/ 	.word	0x000000ff
        /*03ec*/ 	.word	0x00000178
        /*03f0*/ 	.short	0x0100
        /*03f2*/ 	.byte	0x08
	.zero		1


	//   ....[48]....
        /*03f4*/ 	.word	0x00000c20
        /*03f8*/ 	.word	0x000000ff
        /*03fc*/ 	.word	0x00000180
        /*0400*/ 	.short	0x0100
        /*0402*/ 	.byte	0x08
	.zero		1


	//   ....[49]....
        /*0404*/ 	.word	0x00000c30
        /*0408*/ 	.word	0x000000ff
        /*040c*/ 	.word	0x00000190
        /*0410*/ 	.short	0x0100
        /*0412*/ 	.byte	0x08
	.zero		1


	//   ....[50]....
        /*0414*/ 	.word	0x00000c40
        /*0418*/ 	.word	0x000000ff
        /*041c*/ 	.word	0x00000188
        /*0420*/ 	.short	0x0100
        /*0422*/ 	.byte	0x08
	.zero		1


	//   ....[51]....
        /*0424*/ 	.word	0x00000c50
        /*0428*/ 	.word	0x000000ff
        /*042c*/ 	.word	0x00000198
        /*0430*/ 	.short	0x0100
        /*0432*/ 	.byte	0x08
	.zero		1


	//   ....[52]....
        /*0434*/ 	.word	0x00000d70
        /*0438*/ 	.word	0x000000ff
        /*043c*/ 	.word	0x000001a0
        /*0440*/ 	.short	0x0100
        /*0442*/ 	.byte	0x09
	.zero		1


	//   ....[53]....
        /*0444*/ 	.word	0x00000d80
        /*0448*/ 	.word	0x000000ff
        /*044c*/ 	.word	0x000001c0
        /*0450*/ 	.short	0x0100
        /*0452*/ 	.byte	0x09
	.zero		1


	//   ....[54]....
        /*0454*/ 	.word	0x00000d90
        /*0458*/ 	.word	0x000000ff
        /*045c*/ 	.word	0x000001a8
        /*0460*/ 	.short	0x0100
        /*0462*/ 	.byte	0x09
	.zero		1


	//   ....[55]....
        /*0464*/ 	.word	0x00000da0
        /*0468*/ 	.word	0x000000ff
        /*046c*/ 	.word	0x000001c8
        /*0470*/ 	.short	0x0100
        /*0472*/ 	.byte	0x09
	.zero		1


	//   ....[56]....
        /*0474*/ 	.word	0x00000db0
        /*0478*/ 	.word	0x000000ff
        /*047c*/ 	.word	0x000001b0
        /*0480*/ 	.short	0x0100
        /*0482*/ 	.byte	0x09
	.zero		1


	//   ....[57]....
        /*0484*/ 	.word	0x00000dc0
        /*0488*/ 	.word	0x000000ff
        /*048c*/ 	.word	0x000001d0
        /*0490*/ 	.short	0x0100
        /*0492*/ 	.byte	0x09
	.zero		1


	//   ....[58]....
        /*0494*/ 	.word	0x00000dd0
        /*0498*/ 	.word	0x000000ff
        /*049c*/ 	.word	0x000001b8
        /*04a0*/ 	.short	0x0100
        /*04a2*/ 	.byte	0x09
	.zero		1


	//   ....[59]....
        /*04a4*/ 	.word	0x00000de0
        /*04a8*/ 	.word	0x000000ff
        /*04ac*/ 	.word	0x000001d8
        /*04b0*/ 	.short	0x0100
        /*04b2*/ 	.byte	0x09
	.zero		1


	//   ....[60]....
        /*04b4*/ 	.word	0x00000ed0
        /*04b8*/ 	.word	0x000000ff
        /*04bc*/ 	.word	0x000001e0
        /*04c0*/ 	.short	0x0100
        /*04c2*/ 	.byte	0x08
	.zero		1


	//   ....[61]....
        /*04c4*/ 	.word	0x00000ee0
        /*04c8*/ 	.word	0x000000ff
        /*04cc*/ 	.word	0x000001f0
        /*04d0*/ 	.short	0x0100
        /*04d2*/ 	.byte	0x08
	.zero		1


	//   ....[62]....
        /*04d4*/ 	.word	0x00000ef0
        /*04d8*/ 	.word	0x000000ff
        /*04dc*/ 	.word	0x000001e8
        /*04e0*/ 	.short	0x0100
        /*04e2*/ 	.byte	0x08
	.zero		1


	//   ....[63]....
        /*04e4*/ 	.word	0x00000f00
        /*04e8*/ 	.word	0x000000ff
        /*04ec*/ 	.word	0x000001f8
        /*04f0*/ 	.short	0x0100
        /*04f2*/ 	.byte	0x08
	.zero		1


	//   ....[64]....
        /*04f4*/ 	.word	0x00000ff0
        /*04f8*/ 	.word	0x000000ff
        /*04fc*/ 	.word	0x00000200
        /*0500*/ 	.short	0x0100
        /*0502*/ 	.byte	0x06
	.zero		1


	//   ....[65]....
        /*0504*/ 	.word	0x00001a00
        /*0508*/ 	.word	0x00000002
        /*050c*/ 	.word	0x000001f0
        /*0510*/ 	.short	0x010a
        /*0512*/ 	.byte	0xff
	.zero		1


	//   ....[66]....
        /*0514*/ 	.word	0x00001a30
        /*0518*/ 	.word	0x00000002
        /*051c*/ 	.word	0x000001e0
        /*0520*/ 	.short	0x0101
        /*0522*/ 	.byte	0xff
	.zero		1


	//   ....[67]....
        /*0524*/ 	.word	0x00001b00
        /*0528*/ 	.word	0x000000ff
        /*052c*/ 	.word	0x000000b0
        /*0530*/ 	.short	0x010a
        /*0532*/ 	.byte	0x08
	.zero		1


	//   ....[68]....
        /*0534*/ 	.word	0x00001c00
        /*0538*/ 	.word	0x000000ff
        /*053c*/ 	.word	0x000000b0
        /*0540*/ 	.short	0x010a
        /*0542*/ 	.byte	0x21
	.zero		1


	//   ....[69]....
        /*0544*/ 	.word	0x00001db0
        /*0548*/ 	.word	0x000000ff
        /*054c*/ 	.word	0x000000b0
        /*0550*/ 	.short	0x010a
        /*0552*/ 	.byte	0x08
	.zero		1


	//   ....[70]....
        /*0554*/ 	.word	0x00001eb0
        /*0558*/ 	.word	0x000000ff
        /*055c*/ 	.word	0x00000178
        /*0560*/ 	.short	0x0101
        /*0562*/ 	.byte	0x04
	.zero		1


	//   ....[71]....
        /*0564*/ 	.word	0x00001ed0
        /*0568*/ 	.word	0x000000ff
        /*056c*/ 	.word	0x000000b0
        /*0570*/ 	.short	0x010a
        /*0572*/ 	.byte	0x08
	.zero		1


	//   ....[72]....
        /*0574*/ 	.word	0x00001f50
        /*0578*/ 	.word	0x000000ff
        /*057c*/ 	.word	0x000000b0
        /*0580*/ 	.short	0x010a
        /*0582*/ 	.byte	0x11
	.zero		1


	//   ....[73]....
        /*0584*/ 	.word	0x000020e0
        /*0588*/ 	.word	0x000000ff
        /*058c*/ 	.word	0x000000b0
        /*0590*/ 	.short	0x010a
        /*0592*/ 	.byte	0x08
	.zero		1


	//   ....[74]....
        /*0594*/ 	.word	0x00002230
        /*0598*/ 	.word	0x00000002
        /*059c*/ 	.word	0x00000180
        /*05a0*/ 	.short	0x010a
        /*05a2*/ 	.byte	0xff
	.zero		1


	//   ....[75]....
        /*05a4*/ 	.word	0x000022f0
        /*05a8*/ 	.word	0x00000002
        /*05ac*/ 	.word	0x00000000
        /*05b0*/ 	.short	0x0101
        /*05b2*/ 	.byte	0xff
	.zero		1


	//   ....[76]....
        /*05b4*/ 	.word	0x00002850
        /*05b8*/ 	.word	0x000000ff
        /*05bc*/ 	.word	0x00000000
        /*05c0*/ 	.short	0x010a
        /*05c2*/ 	.byte	0x05
	.zero		1


	//   ....[77]....
        /*05c4*/ 	.word	0x000028e0
        /*05c8*/ 	.word	0x000000ff
        /*05cc*/ 	.word	0x00000000
        /*05d0*/ 	.short	0x010a
        /*05d2*/ 	.byte	0x05
	.zero		1


	//   ....[78]....
        /*05d4*/ 	.word	0x00002970
        /*05d8*/ 	.word	0x000000ff
        /*05dc*/ 	.word	0x00000000
        /*05e0*/ 	.short	0x010a
        /*05e2*/ 	.byte	0x05
	.zero		1


	//   ....[79]....
        /*05e4*/ 	.word	0x00002a00
        /*05e8*/ 	.word	0x000000ff
        /*05ec*/ 	.word	0x00000000
        /*05f0*/ 	.short	0x010a
        /*05f2*/ 	.byte	0x05
	.zero		1


	//   ....[80]....
        /*05f4*/ 	.word	0x00002a90
        /*05f8*/ 	.word	0x000000ff
        /*05fc*/ 	.word	0x00000000
        /*0600*/ 	.short	0x010a
        /*0602*/ 	.byte	0x05
	.zero		1


	//   ....[81]....
        /*0604*/ 	.word	0x00002b20
        /*0608*/ 	.word	0x000000ff
        /*060c*/ 	.word	0x00000000
        /*0610*/ 	.short	0x010a
        /*0612*/ 	.byte	0x05
	.zero		1


	//   ....[82]....
        /*0614*/ 	.word	0x00002bb0
        /*0618*/ 	.word	0x000000ff
        /*061c*/ 	.word	0x00000000
        /*0620*/ 	.short	0x010a
        /*0622*/ 	.byte	0x05
	.zero		1


	//   ....[83]....
        /*0624*/ 	.word	0x00002c40
        /*0628*/ 	.word	0x000000ff
        /*062c*/ 	.word	0x00000000
        /*0630*/ 	.short	0x010a
        /*0632*/ 	.byte	0x05
	.zero		1


	//   ....[84]....
        /*0634*/ 	.word	0x00002cd0
        /*0638*/ 	.word	0x000000ff
        /*063c*/ 	.word	0x00000000
        /*0640*/ 	.short	0x010a
        /*0642*/ 	.byte	0x05
	.zero		1


	//   ....[85]....
        /*0644*/ 	.word	0x00002d60
        /*0648*/ 	.word	0x000000ff
        /*064c*/ 	.word	0x00000000
        /*0650*/ 	.short	0x010a
        /*0652*/ 	.byte	0x05
	.zero		1


	//   ....[86]....
        /*0654*/ 	.word	0x00002df0
        /*0658*/ 	.word	0x000000ff
        /*065c*/ 	.word	0x00000000
        /*0660*/ 	.short	0x010a
        /*0662*/ 	.byte	0x05
	.zero		1


	//   ....[87]....
        /*0664*/ 	.word	0x00002e80
        /*0668*/ 	.word	0x000000ff
        /*066c*/ 	.word	0x00000000
        /*0670*/ 	.short	0x010a
        /*0672*/ 	.byte	0x05
	.zero		1


	//   ....[88]....
        /*0674*/ 	.word	0x00002f10
        /*0678*/ 	.word	0x000000ff
        /*067c*/ 	.word	0x00000000
        /*0680*/ 	.short	0x010a
        /*0682*/ 	.byte	0x05
	.zero		1


	//   ....[89]....
        /*0684*/ 	.word	0x00002fa0
        /*0688*/ 	.word	0x000000ff
        /*068c*/ 	.word	0x00000000
        /*0690*/ 	.short	0x010a
        /*0692*/ 	.byte	0x05
	.zero		1


	//   ....[90]....
        /*0694*/ 	.word	0x00003030
        /*0698*/ 	.word	0x000000ff
        /*069c*/ 	.word	0x00000000
        /*06a0*/ 	.short	0x010a
        /*06a2*/ 	.byte	0x05
	.zero		1


	//   ....[91]....
        /*06a4*/ 	.word	0x000030c0
        /*06a8*/ 	.word	0x000000ff
        /*06ac*/ 	.word	0x00000000
        /*06b0*/ 	.short	0x010a
        /*06b2*/ 	.byte	0x05
	.zero		1


	//   ....[92]....
        /*06b4*/ 	.word	0x00003150
        /*06b8*/ 	.word	0x000000ff
        /*06bc*/ 	.word	0x00000000
        /*06c0*/ 	.short	0x010a
        /*06c2*/ 	.byte	0x05
	.zero		1


	//   ....[93]....
        /*06c4*/ 	.word	0x000031e0
        /*06c8*/ 	.word	0x000000ff
        /*06cc*/ 	.word	0x00000000
        /*06d0*/ 	.short	0x010a
        /*06d2*/ 	.byte	0x05
	.zero		1


	//   ....[94]....
        /*06d4*/ 	.word	0x00003270
        /*06d8*/ 	.word	0x000000ff
        /*06dc*/ 	.word	0x00000000
        /*06e0*/ 	.short	0x010a
        /*06e2*/ 	.byte	0x05
	.zero		1


	//   ....[95]....
        /*06e4*/ 	.word	0x00003300
        /*06e8*/ 	.word	0x000000ff
        /*06ec*/ 	.word	0x00000000
        /*06f0*/ 	.short	0x010a
        /*06f2*/ 	.byte	0x05
	.zero		1


	//   ....[96]....
        /*06f4*/ 	.word	0x00003390
        /*06f8*/ 	.word	0x000000ff
        /*06fc*/ 	.word	0x00000000
        /*0700*/ 	.short	0x010a
        /*0702*/ 	.byte	0x05
	.zero		1


	//   ....[97]....
        /*0704*/ 	.word	0x00003430
        /*0708*/ 	.word	0x00000000
        /*070c*/ 	.word	0x00000000
        /*0710*/ 	.short	0x010a
        /*0712*/ 	.byte	0xff
	.zero		1


	//   ....[98]....
        /*0714*/ 	.word	0x00003560
        /*0718*/ 	.word	0x00000000
        /*071c*/ 	.word	0x000001e0
        /*0720*/ 	.short	0x010a
        /*0722*/ 	.byte	0xff
	.zero		1


	//   ....[99]....
        /*0724*/ 	.word	0x000035d0
        /*0728*/ 	.word	0x00000000
        /*072c*/ 	.word	0x00000000
        /*0730*/ 	.short	0x0101
        /*0732*/ 	.byte	0xff
	.zero		1


	//   ....[100]....
        /*0734*/ 	.word	0x000035f0
        /*0738*/ 	.word	0x000000ff
        /*073c*/ 	.word	0x00000190
        /*0740*/ 	.short	0x010a
        /*0742*/ 	.byte	0x05
	.zero		1


	//   ....[101]....
        /*0744*/ 	.word	0x00003710
        /*0748*/ 	.word	0x00000000
        /*074c*/ 	.word	0x00000180
        /*0750*/ 	.short	0x010a
        /*0752*/ 	.byte	0xff
	.zero		1


	//   ....[102]....
        /*0754*/ 	.word	0x00003810
        /*0758*/ 	.word	0x00000000
        /*075c*/ 	.word	0x00000000
        /*0760*/ 	.short	0x0101
        /*0762*/ 	.byte	0xff
	.zero		1


	//   ....[103]....
        /*0764*/ 	.word	0x000038a0
        /*0768*/ 	.word	0x000000ff
        /*076c*/ 	.word	0x00000190
        /*0770*/ 	.short	0x0106
        /*0772*/ 	.byte	0x05
	.zero		1


	//   ....[104]....
        /*0774*/ 	.word	0x000038c0
        /*0778*/ 	.word	0x000000ff
        /*077c*/ 	.word	0x00000190
        /*0780*/ 	.short	0x010a
        /*0782*/ 	.byte	0x05
	.zero		1


	//   ....[105]....
        /*0784*/ 	.word	0x00003950
        /*0788*/ 	.word	0x000000ff
        /*078c*/ 	.word	0x00000190
        /*0790*/ 	.short	0x0106
        /*0792*/ 	.byte	0x04
	.zero		1


	//   ....[106]....
        /*0794*/ 	.word	0x00003990
        /*0798*/ 	.word	0x00000000
        /*079c*/ 	.word	0x00000190
        /*07a0*/ 	.short	0x010a
        /*07a2*/ 	.byte	0xff
	.zero		1


	//   ....[107]....
        /*07a4*/ 	.word	0x00003bd0
        /*07a8*/ 	.word	0x000000ff
        /*07ac*/ 	.word	0x00000008
        /*07b0*/ 	.short	0x010a
        /*07b2*/ 	.byte	0x06
	.zero		1


	//   ....[108]....
        /*07b4*/ 	.word	0x00003bf0
        /*07b8*/ 	.word	0x000000ff
        /*07bc*/ 	.word	0x00000008
        /*07c0*/ 	.short	0x010a
        /*07c2*/ 	.byte	0x06
	.zero		1


	//   ....[109]....
        /*07c4*/ 	.word	0x00003d80
        /*07c8*/ 	.word	0x000000ff
        /*07cc*/ 	.word	0x00000008
        /*07d0*/ 	.short	0x010a
        /*07d2*/ 	.byte	0x06
	.zero		1


	//   ....[110]....
        /*07d4*/ 	.word	0x00003da0
        /*07d8*/ 	.word	0x000000ff
        /*07dc*/ 	.word	0x00000008
        /*07e0*/ 	.short	0x010a
        /*07e2*/ 	.byte	0x06
	.zero		1


	//   ....[111]....
        /*07e4*/ 	.word	0x00003e60
        /*07e8*/ 	.word	0x000000ff
        /*07ec*/ 	.word	0x00000000
        /*07f0*/ 	.short	0x0101
        /*07f2*/ 	.byte	0x07
	.zero		1


	//   ....[112]....
        /*07f4*/ 	.word	0x000041a0
        /*07f8*/ 	.word	0x00000000
        /*07fc*/ 	.word	0x00000180
        /*0800*/ 	.short	0x010a
        /*0802*/ 	.byte	0xff
	.zero		1


	//   ....[113]....
        /*0804*/ 	.word	0x00004260
        /*0808*/ 	.word	0x00000000
        /*080c*/ 	.word	0x00000000
        /*0810*/ 	.short	0x0101
        /*0812*/ 	.byte	0xff
	.zero		1


	//   ....[114]....
        /*0814*/ 	.word	0x00004320
        /*0818*/ 	.word	0x000000ff
        /*081c*/ 	.word	0x00000000
        /*0820*/ 	.short	0x010a
        /*0822*/ 	.byte	0x08
	.zero		1


	//   ....[115]....
        /*0824*/ 	.word	0x00004330
        /*0828*/ 	.word	0x000000ff
        /*082c*/ 	.word	0x000001c0
        /*0830*/ 	.short	0x010a
        /*0832*/ 	.byte	0x09
	.zero		1


	//   ....[116]....
        /*0834*/ 	.word	0x000043e0
        /*0838*/ 	.word	0x000000ff
        /*083c*/ 	.word	0x00000000
        /*0840*/ 	.short	0x010a
        /*0842*/ 	.byte	0x08
	.zero		1


	//   ....[117]....
        /*0844*/ 	.word	0x00004510
        /*0848*/ 	.word	0x000000ff
        /*084c*/ 	.word	0x00000000
        /*0850*/ 	.short	0x010a
        /*0852*/ 	.byte	0x1e
	.zero		1


	//   ....[118]....
        /*0854*/ 	.word	0x00004810
        /*0858*/ 	.word	0x000000ff
        /*085c*/ 	.word	0x00000000
        /*0860*/ 	.short	0x010a
        /*0862*/ 	.byte	0x08
	.zero		1


	//   ....[119]....
        /*0864*/ 	.word	0x000048a0
        /*0868*/ 	.word	0x000000ff
        /*086c*/ 	.word	0x00000000
        /*0870*/ 	.short	0x010a
        /*0872*/ 	.byte	0x08
	.zero		1


	//   ....[120]....
        /*0874*/ 	.word	0x00004930
        /*0878*/ 	.word	0x000000ff
        /*087c*/ 	.word	0x00000000
        /*0880*/ 	.short	0x010a
        /*0882*/ 	.byte	0x08
	.zero		1


	//   ....[121]....
        /*0884*/ 	.word	0x000049d0
        /*0888*/ 	.word	0x00000000
        /*088c*/ 	.word	0x00000000
        /*0890*/ 	.short	0x010a
        /*0892*/ 	.byte	0xff
	.zero		1


	//   ....[122]....
        /*0894*/ 	.word	0x00004a10
        /*0898*/ 	.word	0x00000000
        /*089c*/ 	.word	0x00000000
        /*08a0*/ 	.short	0x010a
        /*08a2*/ 	.byte	0xff
	.zero		1


	//   ....[123]....
        /*08a4*/ 	.word	0x00004a80
        /*08a8*/ 	.word	0x000000ff
        /*08ac*/ 	.word	0x00000000
        /*08b0*/ 	.short	0x0101
        /*08b2*/ 	.byte	0x05
	.zero		1


	//   ....[124]....
        /*08b4*/ 	.word	0x00004ac0
        /*08b8*/ 	.word	0x000000ff
        /*08bc*/ 	.word	0x00000200
        /*08c0*/ 	.short	0x010a
        /*08c2*/ 	.byte	0x07
	.zero		1


	//   ....[125]....
        /*08c4*/ 	.word	0x00004b10
        /*08c8*/ 	.word	0x000000ff
        /*08cc*/ 	.word	0x00000000
        /*08d0*/ 	.short	0x0101
        /*08d2*/ 	.byte	0x05
	.zero		1


	//   ....[126]....
        /*08d4*/ 	.word	0x00004f30
        /*08d8*/ 	.word	0x00000000
        /*08dc*/ 	.word	0x00000180
        /*08e0*/ 	.short	0x010a
        /*08e2*/ 	.byte	0xff
	.zero		1


	//   ....[127]....
        /*08e4*/ 	.word	0x00005020
        /*08e8*/ 	.word	0x00000000
        /*08ec*/ 	.word	0x00000000
        /*08f0*/ 	.short	0x0101
        /*08f2*/ 	.byte	0xff
	.zero		1


	//   ....[128]....
        /*08f4*/ 	.word	0x00005340
        /*08f8*/ 	.word	0x000000ff
        /*08fc*/ 	.word	0x00000178
        /*0900*/ 	.short	0x010a
        /*0902*/ 	.byte	0x06
	.zero		1


	//   ....[129]....
        /*0904*/ 	.word	0x000054c0
        /*0908*/ 	.word	0x000000ff
        /*090c*/ 	.word	0x00000168
        /*0910*/ 	.short	0x010a
        /*0912*/ 	.byte	0x06
	.zero		1


	//   ....[130]....
        /*0914*/ 	.word	0x000057f0
        /*0918*/ 	.word	0x000000ff
        /*091c*/ 	.word	0x00000160
        /*0920*/ 	.short	0x010b
        /*0922*/ 	.byte	0x06
	.zero		1


	//   ....[131]....
        /*0924*/ 	.word	0x00005810
        /*0928*/ 	.word	0x000000ff
        /*092c*/ 	.word	0x00000000
        /*0930*/ 	.short	0x0101
        /*0932*/ 	.byte	0x25
	.zero		1


	//   ....[132]....
        /*0934*/ 	.word	0x00005850
        /*0938*/ 	.word	0x00000000
        /*093c*/ 	.word	0x00000168
        /*0940*/ 	.short	0x010a
        /*0942*/ 	.byte	0xff
	.zero		1


	//   ....[133]....
        /*0944*/ 	.word	0x00005b80
        /*0948*/ 	.word	0x00000000
        /*094c*/ 	.word	0x00000180
        /*0950*/ 	.short	0x010a
        /*0952*/ 	.byte	0xff
	.zero		1


	//   ....[134]....
        /*0954*/ 	.word	0x00005c90
        /*0958*/ 	.word	0x00000000
        /*095c*/ 	.word	0x00000000
        /*0960*/ 	.short	0x0101
        /*0962*/ 	.byte	0xff
	.zero		1


	//   ....[135]....
        /*0964*/ 	.word	0x000065e0
        /*0968*/ 	.word	0x000000ff
        /*096c*/ 	.word	0x00000160
        /*0970*/ 	.short	0x010a
        /*0972*/ 	.byte	0x2b
	.zero		1


	//   ....[136]....
        /*0974*/ 	.word	0x000065f0
        /*0978*/ 	.word	0x0000004a
        /*097c*/ 	.word	0x000001a0
        /*0980*/ 	.short	0x010a
        /*0982*/ 	.byte	0xff
	.zero		1


	//   ....[137]....
        /*0984*/ 	.word	0x00006720
        /*0988*/ 	.word	0x000000ff
        /*098c*/ 	.word	0x00000160
        /*0990*/ 	.short	0x010a
        /*0992*/ 	.byte	0x2b
	.zero		1


	//   ....[138]....
        /*0994*/ 	.word	0x000067f0
        /*0998*/ 	.word	0x000000ff
        /*099c*/ 	.word	0x00000000
        /*09a0*/ 	.short	0x0101
        /*09a2*/ 	.byte	0x04
	.zero		1


	//   ....[139]....
        /*09a4*/ 	.word	0x00006850
        /*09a8*/ 	.word	0x0000004a
        /*09ac*/ 	.word	0x000001a0
        /*09b0*/ 	.short	0x010a
        /*09b2*/ 	.byte	0xff
	.zero		1


	//   ....[140]....
        /*09b4*/ 	.word	0x00006af0
        /*09b8*/ 	.word	0x0000004a
        /*09bc*/ 	.word	0x00000000
        /*09c0*/ 	.short	0x0101
        /*09c2*/ 	.byte	0xff
	.zero		1


	//   ....[141]....
        /*09c4*/ 	.word	0x00007080
        /*09c8*/ 	.word	0x00000002
        /*09cc*/ 	.word	0x000001f0
        /*09d0*/ 	.short	0x010a
        /*09d2*/ 	.byte	0xff
	.zero		1


	//   ....[142]....
        /*09d4*/ 	.word	0x000070e0
        /*09d8*/ 	.word	0x00000002
        /*09dc*/ 	.word	0x000000b0
        /*09e0*/ 	.short	0x010a
        /*09e2*/ 	.byte	0xff
	.zero		1


	//   ....[143]....
        /*09e4*/ 	.word	0x00007140
        /*09e8*/ 	.word	0x00000002
        /*09ec*/ 	.word	0x000000b0
        /*09f0*/ 	.short	0x010a
        /*09f2*/ 	.byte	0xff
	.zero		1


	//   ....[144]....
        /*09f4*/ 	.word	0x00007190
        /*09f8*/ 	.word	0x00000002
        /*09fc*/ 	.word	0x00000180
        /*0a00*/ 	.short	0x010a
        /*0a02*/ 	.byte	0xff
	.zero		1


	//   ....[145]....
        /*0a04*/ 	.word	0x000071f0
        /*0a08*/ 	.word	0x00000000
        /*0a0c*/ 	.word	0x00000000
        /*0a10*/ 	.short	0x010a
        /*0a12*/ 	.byte	0xff
	.zero		1


	//   ....[146]....
        /*0a14*/ 	.word	0x00007250
        /*0a18*/ 	.word	0x00000000
        /*0a1c*/ 	.word	0x00000000
        /*0a20*/ 	.short	0x010a
        /*0a22*/ 	.byte	0xff
	.zero		1


	//   ....[147]....
        /*0a24*/ 	.word	0x000072b0
        /*0a28*/ 	.word	0x00000000
        /*0a2c*/ 	.word	0x00000000
        /*0a30*/ 	.short	0x010a
        /*0a32*/ 	.byte	0xff
	.zero		1


	//   ....[148]....
        /*0a34*/ 	.word	0x00007310
        /*0a38*/ 	.word	0x00000000
        /*0a3c*/ 	.word	0x00000000
        /*0a40*/ 	.short	0x010a
        /*0a42*/ 	.byte	0xff
	.zero		1


	//   ....[149]....
        /*0a44*/ 	.word	0x00007370
        /*0a48*/ 	.word	0x00000000
        /*0a4c*/ 	.word	0x00000000
        /*0a50*/ 	.short	0x010a
        /*0a52*/ 	.byte	0xff
	.zero		1


	//   ....[150]....
        /*0a54*/ 	.word	0x000073d0
        /*0a58*/ 	.word	0x00000000
        /*0a5c*/ 	.word	0x00000000
        /*0a60*/ 	.short	0x010a
        /*0a62*/ 	.byte	0xff
	.zero		1


	//   ....[151]....
        /*0a64*/ 	.word	0x00007430
        /*0a68*/ 	.word	0x00000000
        /*0a6c*/ 	.word	0x00000000
        /*0a70*/ 	.short	0x010a
        /*0a72*/ 	.byte	0xff
	.zero		1


	//   ....[152]....
        /*0a74*/ 	.word	0x00007490
        /*0a78*/ 	.word	0x00000000
        /*0a7c*/ 	.word	0x00000000
        /*0a80*/ 	.short	0x010a
        /*0a82*/ 	.byte	0xff
	.zero		1


	//   ....[153]....
        /*0a84*/ 	.word	0x000074f0
        /*0a88*/ 	.word	0x00000000
        /*0a8c*/ 	.word	0x00000000
        /*0a90*/ 	.short	0x010a
        /*0a92*/ 	.byte	0xff
	.zero		1


	//   ....[154]....
        /*0a94*/ 	.word	0x00007550
        /*0a98*/ 	.word	0x00000000
        /*0a9c*/ 	.word	0x00000000
        /*0aa0*/ 	.short	0x010a
        /*0aa2*/ 	.byte	0xff
	.zero		1


	//   ....[155]....
        /*0aa4*/ 	.word	0x000075b0
        /*0aa8*/ 	.word	0x00000000
        /*0aac*/ 	.word	0x00000000
        /*0ab0*/ 	.short	0x010a
        /*0ab2*/ 	.byte	0xff
	.zero		1


	//   ....[156]....
        /*0ab4*/ 	.word	0x00007610
        /*0ab8*/ 	.word	0x00000000
        /*0abc*/ 	.word	0x00000000
        /*0ac0*/ 	.short	0x010a
        /*0ac2*/ 	.byte	0xff
	.zero		1


	//   ....[157]....
        /*0ac4*/ 	.word	0x00007670
        /*0ac8*/ 	.word	0x00000000
        /*0acc*/ 	.word	0x00000000
        /*0ad0*/ 	.short	0x010a
        /*0ad2*/ 	.byte	0xff
	.zero		1


	//   ....[158]....
        /*0ad4*/ 	.word	0x000076d0
        /*0ad8*/ 	.word	0x00000000
        /*0adc*/ 	.word	0x00000000
        /*0ae0*/ 	.short	0x010a
        /*0ae2*/ 	.byte	0xff
	.zero		1


	//   ....[159]....
        /*0ae4*/ 	.word	0x00007730
        /*0ae8*/ 	.word	0x00000000
        /*0aec*/ 	.word	0x00000000
        /*0af0*/ 	.short	0x010a
        /*0af2*/ 	.byte	0xff
	.zero		1


	//   ....[160]....
        /*0af4*/ 	.word	0x00007790
        /*0af8*/ 	.word	0x00000000
        /*0afc*/ 	.word	0x00000000
        /*0b00*/ 	.short	0x010a
        /*0b02*/ 	.byte	0xff
	.zero		1


	//   ....[161]....
        /*0b04*/ 	.word	0x000077f0
        /*0b08*/ 	.word	0x00000000
        /*0b0c*/ 	.word	0x00000000
        /*0b10*/ 	.short	0x010a
        /*0b12*/ 	.byte	0xff
	.zero		1


	//   ....[162]....
        /*0b14*/ 	.word	0x00007850
        /*0b18*/ 	.word	0x00000000
        /*0b1c*/ 	.word	0x00000000
        /*0b20*/ 	.short	0x010a
        /*0b22*/ 	.byte	0xff
	.zero		1


	//   ....[163]....
        /*0b24*/ 	.word	0x000078b0
        /*0b28*/ 	.word	0x00000000
        /*0b2c*/ 	.word	0x00000000
        /*0b30*/ 	.short	0x010a
        /*0b32*/ 	.byte	0xff
	.zero		1


	//   ....[164]....
        /*0b34*/ 	.word	0x00007910
        /*0b38*/ 	.word	0x00000000
        /*0b3c*/ 	.word	0x00000000
        /*0b40*/ 	.short	0x010a
        /*0b42*/ 	.byte	0xff
	.zero		1


	//   ....[165]....
        /*0b44*/ 	.word	0x00007970
        /*0b48*/ 	.word	0x00000000
        /*0b4c*/ 	.word	0x00000000
        /*0b50*/ 	.short	0x010a
        /*0b52*/ 	.byte	0xff
	.zero		1


	//   ....[166]....
        /*0b54*/ 	.word	0x000079c0
        /*0b58*/ 	.word	0x00000000
        /*0b5c*/ 	.word	0x000001e0
        /*0b60*/ 	.short	0x010a
        /*0b62*/ 	.byte	0xff
	.zero		1


	//   ....[167]....
        /*0b64*/ 	.word	0x00007a20
        /*0b68*/ 	.word	0x00000000
        /*0b6c*/ 	.word	0x00000190
        /*0b70*/ 	.short	0x010a
        /*0b72*/ 	.byte	0xff
	.zero		1


	//   ....[168]....
        /*0b74*/ 	.word	0x00007a70
        /*0b78*/ 	.word	0x00000000
        /*0b7c*/ 	.word	0x00000180
        /*0b80*/ 	.short	0x010a
        /*0b82*/ 	.byte	0xff
	.zero		1


	//   ....[169]....
        /*0b84*/ 	.word	0x00007ad0
        /*0b88*/ 	.word	0x00000000
        /*0b8c*/ 	.word	0x00000190
        /*0b90*/ 	.short	0x010a
        /*0b92*/ 	.byte	0xff
	.zero		1


	//   ....[170]....
        /*0b94*/ 	.word	0x00007b30
        /*0b98*/ 	.word	0x00000004
        /*0b9c*/ 	.word	0x00000008
        /*0ba0*/ 	.short	0x010a
        /*0ba2*/ 	.byte	0xff
	.zero		1


	//   ....[171]....
        /*0ba4*/ 	.word	0x00007c10
        /*0ba8*/ 	.word	0x00000002
        /*0bac*/ 	.word	0x00000008
        /*0bb0*/ 	.short	0x010a
        /*0bb2*/ 	.byte	0xff
	.zero		1


	//   ....[172]....
        /*0bb4*/ 	.word	0x00007c60
        /*0bb8*/ 	.word	0x00000000
        /*0bbc*/ 	.word	0x00000180
        /*0bc0*/ 	.short	0x010a
        /*0bc2*/ 	.byte	0xff
	.zero		1


	//   ....[173]....
        /*0bc4*/ 	.word	0x00007cc0
        /*0bc8*/ 	.word	0x00000000
        /*0bcc*/ 	.word	0x000001c0
        /*0bd0*/ 	.short	0x010a
        /*0bd2*/ 	.byte	0xff
	.zero		1


	//   ....[174]....
        /*0bd4*/ 	.word	0x00007d20
        /*0bd8*/ 	.word	0x00000000
        /*0bdc*/ 	.word	0x00000000
        /*0be0*/ 	.short	0x010a
        /*0be2*/ 	.byte	0xff
	.zero		1


	//   ....[175]....
        /*0be4*/ 	.word	0x00007d80
        /*0be8*/ 	.word	0x00000000
        /*0bec*/ 	.word	0x00000000
        /*0bf0*/ 	.short	0x010a
        /*0bf2*/ 	.byte	0xff
	.zero		1


	//   ....[176]....
        /*0bf4*/ 	.word	0x00007de0
        /*0bf8*/ 	.word	0x00000000
        /*0bfc*/ 	.word	0x00000000
        /*0c00*/ 	.short	0x010a
        /*0c02*/ 	.byte	0xff
	.zero		1


	//   ....[177]....
        /*0c04*/ 	.word	0x00007e40
        /*0c08*/ 	.word	0x00000000
        /*0c0c*/ 	.word	0x00000000
        /*0c10*/ 	.short	0x010a
        /*0c12*/ 	.byte	0xff
	.zero		1


	//   ....[178]....
        /*0c14*/ 	.word	0x00007ea0
        /*0c18*/ 	.word	0x00000000
        /*0c1c*/ 	.word	0x00000200
        /*0c20*/ 	.short	0x010a
        /*0c22*/ 	.byte	0xff
	.zero		1


	//   ....[179]....
        /*0c24*/ 	.word	0x00007ef0
        /*0c28*/ 	.word	0x00000000
        /*0c2c*/ 	.word	0x00000180
        /*0c30*/ 	.short	0x010a
        /*0c32*/ 	.byte	0xff
	.zero		1


	//   ....[180]....
        /*0c34*/ 	.word	0x00007f50
        /*0c38*/ 	.word	0x00000000
        /*0c3c*/ 	.word	0x00000178
        /*0c40*/ 	.short	0x010a
        /*0c42*/ 	.byte	0xff
	.zero		1


	//   ....[181]....
        /*0c44*/ 	.word	0x00007fb0
        /*0c48*/ 	.word	0x00000000
        /*0c4c*/ 	.word	0x00000168
        /*0c50*/ 	.short	0x010a
        /*0c52*/ 	.byte	0xff
	.zero		1


	//   ....[182]....
        /*0c54*/ 	.word	0x00008000
        /*0c58*/ 	.word	0x00000000
        /*0c5c*/ 	.word	0x00000180
        /*0c60*/ 	.short	0x010a
        /*0c62*/ 	.byte	0xff
	.zero		1


	//   ....[183]....
        /*0c64*/ 	.word	0x00008060
        /*0c68*/ 	.word	0x00000000
        /*0c6c*/ 	.word	0x00000160
        /*0c70*/ 	.short	0x010a
        /*0c72*/ 	.byte	0xff
	.zero		1


	//   ....[184]....
        /*0c74*/ 	.word	0x000080b0
        /*0c78*/ 	.word	0x0000004a
        /*0c7c*/ 	.word	0x000001a0
        /*0c80*/ 	.short	0x010a
        /*0c82*/ 	.byte	0xff
	.zero		1


	//----- nvinfo : EIATTR_NUM_MBARRIERS
	.align		4
.L_47:
        /*0c84*/ 	.byte	0x03, 0x38
        /*0c86*/ 	.short	0x0041


	//----- nvinfo : EIATTR_EXIT_INSTR_OFFSETS
	.align		4
        /*0c88*/ 	.byte	0x04, 0x1c
        /*0c8a*/ 	.short	(.L_49 - .L_48)


	//   ....[0]....
.L_48:
        /*0c8c*/ 	.word	0x00003460


	//   ....[1]....
        /*0c90*/ 	.word	0x00003960


	//   ....[2]....
        /*0c94*/ 	.word	0x000039c0


	//   ....[3]....
        /*0c98*/ 	.word	0x00004d40


	//   ....[4]....
        /*0c9c*/ 	.word	0x00005880


	//   ....[5]....
        /*0ca0*/ 	.word	0x000058c0


	//   ....[6]....
        /*0ca4*/ 	.word	0x00007070


	//----- nvinfo : EIATTR_MAX_THREADS
	.align		4
.L_49:
        /*0ca8*/ 	.byte	0x04, 0x05
        /*0caa*/ 	.short	(.L_51 - .L_50)
.L_50:
        /*0cac*/ 	.word	0x00000100
        /*0cb0*/ 	.word	0x00000001
        /*0cb4*/ 	.word	0x00000001


	//----- nvinfo : EIATTR_CRS_STACK_SIZE
	.align		4
.L_51:
        /*0cb8*/ 	.byte	0x04, 0x1e
        /*0cba*/ 	.short	(.L_53 - .L_52)
.L_52:
        /*0cbc*/ 	.word	0x00000000


	//----- nvinfo : EIATTR_CBANK_PARAM_SIZE
	.align		4
.L_53:
        /*0cc0*/ 	.byte	0x03, 0x19
        /*0cc2*/ 	.short	0x0800


	//----- nvinfo : EIATTR_PARAM_CBANK
	.align		4
        /*0cc4*/ 	.byte	0x04, 0x0a
        /*0cc6*/ 	.short	(.L_55 - .L_54)
	.align		4
.L_54:
        /*0cc8*/ 	.word	index@(.nv.constant0._ZN7cutlass13device_kernelINS_4gemm6kernel13GemmUniversalIN4cute5tupleIJiiiiEEENS1_10collective13CollectiveMmaINS1_35MainloopSm100TmaUmmaWarpSpecializedILi22ELi2ELi4ENS5_IJNS4_1CILi2EEENSA_ILi1EEESC_EEEEENS5_IJNSA_ILi128EEENSA_ILi32EEESF_EEENS_12float_e4m3_tENS5_IJlSC_lEEESI_SJ_NS4_8TiledMMAINS4_8MMA_AtomIJNS4_10MMA_TraitsINS4_25SM100_MMA_F8F6F4_2x1SM_SSEJSI_SI_fSF_SG_NS4_17integral_constantINS4_4UMMA5MajorELSQ_0EEESR_NSO_INSP_7ScaleInELSS_0EEEST_EEEEEENS4_6LayoutINS5_IJSC_SC_SC_EEENS5_IJNSA_ILi0EEESY_SY_EEEEENS5_IJNS4_10UnderscoreES11_S11_EEEEENS4_18SM100_TMA_2SM_LOADENS4_14ComposedLayoutINS4_7SwizzleILi3ELi4ELi3EEENS4_18smem_ptr_flag_bitsILi8EEENSW_INS5_IJNSA_ILi8EEESF_EEENS5_IJSF_SC_EEEEEEEvNS4_8identityES14_S1E_vS1F_EENS_8epilogue10collective18CollectiveEpilogueINS1H_23Sm100TmaWarpSpecializedILi1ELi1ELi16ELb0ELb0EEEJNS5_IJNSA_ILi64EEESG_SF_EEENS5_IJNSW_IS1M_SC_EENSW_ISG_SC_EEEEESI_SJ_SI_SJ_NS1H_6fusion15FusionCallbacksIS1L_NS1R_17LinearCombinationISI_fSI_fLNS_15FloatRoundStyleE2EEES1N_S1Q_JEEENS4_5SM1004TMEM4LOAD26SM100_TMEM_LOAD_32dp32b16xENS4_13SM90_TMA_LOADENS15_INS16_ILi1ELi4ELi3EEES19_NSW_INS5_IJS1A_SG_EEENS5_IJSG_SC_EEEEEEENS4_39AutoVectorizingCopyWithAssumedAlignmentILi128EEENS4_14SM90_TMA_STOREES26_S28_S28_EEEvvEEEEvNT_6ParamsE)
        /*0ccc*/ 	.short	0x0380
        /*0cce*/ 	.short	0x0800


	//----- nvinfo : EIATTR_SW_WAR
	.align		4
.L_55:
        /*0cd0*/ 	.byte	0x04, 0x36
        /*0cd2*/ 	.short	(.L_57 - .L_56)
.L_56:
        /*0cd4*/ 	.word	0x00000008
.L_57:


//--------------------- .nv.callgraph             --------------------------
	.section	.nv.callgraph,"",@"SHT_CUDA_CALLGRAPH"
	.align	4
	.sectionentsize	8
	.align		4
        /*0000*/ 	.word	0x00000000
	.align		4
        /*0004*/ 	.word	0xffffffff
	.align		4
        /*0008*/ 	.word	index@(_ZN7cutlass13device_kernelINS_4gemm6kernel13GemmUniversalIN4cute5tupleIJiiiiEEENS1_10collective13CollectiveMmaINS1_35MainloopSm100TmaUmmaWarpSpecializedILi22ELi2ELi4ENS5_IJNS4_1CILi2EEENSA_ILi1EEESC_EEEEENS5_IJNSA_ILi128EEENSA_ILi32EEESF_EEENS_12float_e4m3_tENS5_IJlSC_lEEESI_SJ_NS4_8TiledMMAINS4_8MMA_AtomIJNS4_10MMA_TraitsINS4_25SM100_MMA_F8F6F4_2x1SM_SSEJSI_SI_fSF_SG_NS4_17integral_constantINS4_4UMMA5MajorELSQ_0EEESR_NSO_INSP_7ScaleInELSS_0EEEST_EEEEEENS4_6LayoutINS5_IJSC_SC_SC_EEENS5_IJNSA_ILi0EEESY_SY_EEEEENS5_IJNS4_10UnderscoreES11_S11_EEEEENS4_18SM100_TMA_2SM_LOADENS4_14ComposedLayoutINS4_7SwizzleILi3ELi4ELi3EEENS4_18smem_ptr_flag_bitsILi8EEENSW_INS5_IJNSA_ILi8EEESF_EEENS5_IJSF_SC_EEEEEEEvNS4_8identityES14_S1E_vS1F_EENS_8epilogue10collective18CollectiveEpilogueINS1H_23Sm100TmaWarpSpecializedILi1ELi1ELi16ELb0ELb0EEEJNS5_IJNSA_ILi64EEESG_SF_EEENS5_IJNSW_IS1M_SC_EENSW_ISG_SC_EEEEESI_SJ_SI_SJ_NS1H_6fusion15FusionCallbacksIS1L_NS1R_17LinearCombinationISI_fSI_fLNS_15FloatRoundStyleE2EEES1N_S1Q_JEEENS4_5SM1004TMEM4LOAD26SM100_TMEM_LOAD_32dp32b16xENS4_13SM90_TMA_LOADENS15_INS16_ILi1ELi4ELi3EEES19_NSW_INS5_IJS1A_SG_EEENS5_IJSG_SC_EEEEEEENS4_39AutoVectorizingCopyWithAssumedAlignmentILi128EEENS4_14SM90_TMA_STOREES26_S28_S28_EEEvvEEEEvNT_6ParamsE)
	.align		4
        /*000c*/ 	.word	index@(__assertfail)
	.align		4
        /*0010*/ 	.word	0x00000000
	.align		4
        /*0014*/ 	.word	0xfffffffe
	.align		4
        /*0018*/ 	.word	0x00000000
	.align		4
        /*001c*/ 	.word	0xfffffffd
	.align		4
        /*0020*/ 	.word	0x00000000
	.align		4
        /*0024*/ 	.word	0xfffffffc


//--------------------- .nv.constant4             --------------------------
	.section	.nv.constant4,"a",@progbits
	.align	8
	.align		8
.nv.constant4:
        /*0000*/ 	.dword	__assertfail
	.align		8
        /*0008*/ 	.dword	__unnamed_1
	.align		8
        /*0010*/ 	.dword	__unnamed_2
	.align		8
        /*0018*/ 	.dword	_ZN40_INTERNAL_7780e6eb_4_k_cu_5ae14707_170434cuda3std3__45__cpo5beginE
	.align		8
        /*0020*/ 	.dword	_ZN40_INTERNAL_7780e6eb_4_k_cu_5ae14707_170434cuda3std3__45__cpo3endE
	.align		8
        /*0028*/ 	.dword	_ZN40_INTERNAL_7780e6eb_4_k_cu_5ae14707_170434cuda3std3__45__cpo6cbeginE
	.align		8
        /*0030*/ 	.dword	_ZN40_INTERNAL_7780e6eb_4_k_cu_5ae14707_170434cuda3std3__45__cpo4cendE
	.align		8
        /*0038*/ 	.dword	_ZN40_INTERNAL_7780e6eb_4_k_cu_5ae14707_170434cuda3std3__442_GLOBAL__N__7780e6eb_4_k_cu_5ae14707_170436ignoreE
	.align		8
        /*0040*/ 	.dword	_ZN40_INTERNAL_7780e6eb_4_k_cu_5ae14707_170434cuda3std3__419piecewise_constructE
	.align		8
        /*0048*/ 	.dword	_ZN40_INTERNAL_7780e6eb_4_k_cu_5ae14707_170434cuda3std3__48in_placeE
	.align		8
        /*0050*/ 	.dword	_ZN40_INTERNAL_7780e6eb_4_k_cu_5ae14707_170434cuda3std6ranges3__45__cpo4swapE
	.align		8
        /*0058*/ 	.dword	_ZN40_INTERNAL_7780e6eb_4_k_cu_5ae14707_170434cuda3std6ranges3__45__cpo9iter_moveE
	.align		8
        /*0060*/ 	.dword	_ZN40_INTERNAL_7780e6eb_4_k_cu_5ae14707_170434cute7productE
	.align		8
        /*0068*/ 	.dword	_ZN40_INTERNAL_7780e6eb_4_k_cu_5ae14707_170434cute1_E
	.align		8
        /*0070*/ 	.dword	$str$25
	.align		8
        /*0078*/ 	.dword	$str$26
	.align		8
        /*0080*/ 	.dword	$str$27
	.align		8
        /*0088*/ 	.dword	$str$28


//--------------------- .text._ZN7cutlass13device_kernelINS_4gemm6kernel13GemmUniversalIN4cute5tupleIJiiiiEEENS1_10collective13CollectiveMmaINS1_35MainloopSm100TmaUmmaWarpSpecializedILi22ELi2ELi4ENS5_IJNS4_1CILi2EEENSA_ILi1EEESC_EEEEENS5_IJNSA_ILi128EEENSA_ILi32EEESF_EEENS_12float_e4m3_tENS5_IJlSC_lEEESI_SJ_NS4_8TiledMMAINS4_8MMA_AtomIJNS4_10MMA_TraitsINS4_25SM100_MMA_F8F6F4_2x1SM_SSEJSI_SI_fSF_SG_NS4_17integral_constantINS4_4UMMA5MajorELSQ_0EEESR_NSO_INSP_7ScaleInELSS_0EEEST_EEEEEENS4_6LayoutINS5_IJSC_SC_SC_EEENS5_IJNSA_ILi0EEESY_SY_EEEEENS5_IJNS4_10UnderscoreES11_S11_EEEEENS4_18SM100_TMA_2SM_LOADENS4_14ComposedLayoutINS4_7SwizzleILi3ELi4ELi3EEENS4_18smem_ptr_flag_bitsILi8EEENSW_INS5_IJNSA_ILi8EEESF_EEENS5_IJSF_SC_EEEEEEEvNS4_8identityES14_S1E_vS1F_EENS_8epilogue10collective18CollectiveEpilogueINS1H_23Sm100TmaWarpSpecializedILi1ELi1ELi16ELb0ELb0EEEJNS5_IJNSA_ILi64EEESG_SF_EEENS5_IJNSW_IS1M_SC_EENSW_ISG_SC_EEEEESI_SJ_SI_SJ_NS1H_6fusion15FusionCallbacksIS1L_NS1R_17LinearCombinationISI_fSI_fLNS_15FloatRoundStyleE2EEES1N_S1Q_JEEENS4_5SM1004TMEM4LOAD26SM100_TMEM_LOAD_32dp32b16xENS4_13SM90_TMA_LOADENS15_INS16_ILi1ELi4ELi3EEES19_NSW_INS5_IJS1A_SG_EEENS5_IJSG_SC_EEEEEEENS4_39AutoVectorizingCopyWithAssumedAlignmentILi128EEENS4_14SM90_TMA_STOREES26_S28_S28_EEEvvEEEEvNT_6ParamsE --------------------------
	.section	.text._ZN7cutlass13device_kernelINS_4gemm6kernel13GemmUniversalIN4cute5tupleIJiiiiEEENS1_10collective13CollectiveMmaINS1_35MainloopSm100TmaUmmaWarpSpecializedILi22ELi2ELi4ENS5_IJNS4_1CILi2EEENSA_ILi1EEESC_EEEEENS5_IJNSA_ILi128EEENSA_ILi32EEESF_EEENS_12float_e4m3_tENS5_IJlSC_lEEESI_SJ_NS4_8TiledMMAINS4_8MMA_AtomIJNS4_10MMA_TraitsINS4_25SM100_MMA_F8F6F4_2x1SM_SSEJSI_SI_fSF_SG_NS4_17integral_constantINS4_4UMMA5MajorELSQ_0EEESR_NSO_INSP_7ScaleInELSS_0EEEST_EEEEEENS4_6LayoutINS5_IJSC_SC_SC_EEENS5_IJNSA_ILi0EEESY_SY_EEEEENS5_IJNS4_10UnderscoreES11_S11_EEEEENS4_18SM100_TMA_2SM_LOADENS4_14ComposedLayoutINS4_7SwizzleILi3ELi4ELi3EEENS4_18smem_ptr_flag_bitsILi8EEENSW_INS5_IJNSA_ILi8EEESF_EEENS5_IJSF_SC_EEEEEEEvNS4_8identityES14_S1E_vS1F_EENS_8epilogue10collective18CollectiveEpilogueINS1H_23Sm100TmaWarpSpecializedILi1ELi1ELi16ELb0ELb0EEEJNS5_IJNSA_ILi64EEESG_SF_EEENS5_IJNSW_IS1M_SC_EENSW_ISG_SC_EEEEESI_SJ_SI_SJ_NS1H_6fusion15FusionCallbacksIS1L_NS1R_17LinearCombinationISI_fSI_fLNS_15FloatRoundStyleE2EEES1N_S1Q_JEEENS4_5SM1004TMEM4LOAD26SM100_TMEM_LOAD_32dp32b16xENS4_13SM90_TMA_LOADENS15_INS16_ILi1ELi4ELi3EEES19_NSW_INS5_IJS1A_SG_EEENS5_IJSG_SC_EEEEEEENS4_39AutoVectorizingCopyWithAssumedAlignmentILi128EEENS4_14SM90_TMA_STOREES26_S28_S28_EEEvvEEEEvNT_6ParamsE,"ax",@progbits
	.align	128
.text._ZN7cutlass13device_kernelINS_4gemm6kernel13GemmUniversalIN4cute5tupleIJiiiiEEENS1_10collective13CollectiveMmaINS1_35MainloopSm100TmaUmmaWarpSpecializedILi22ELi2ELi4ENS5_IJNS4_1CILi2EEENSA_ILi1EEESC_EEEEENS5_IJNSA_ILi128EEENSA_ILi32EEESF_EEENS_12float_e4m3_tENS5_IJlSC_lEEESI_SJ_NS4_8TiledMMAINS4_8MMA_AtomIJNS4_10MMA_TraitsINS4_25SM100_MMA_F8F6F4_2x1SM_SSEJSI_SI_fSF_SG_NS4_17integral_constantINS4_4UMMA5MajorELSQ_0EEESR_NSO_INSP_7ScaleInELSS_0EEEST_EEEEEENS4_6LayoutINS5_IJSC_SC_SC_EEENS5_IJNSA_ILi0EEESY_SY_EEEEENS5_IJNS4_10UnderscoreES11_S11_EEEEENS4_18SM100_TMA_2SM_LOADENS4_14ComposedLayoutINS4_7SwizzleILi3ELi4ELi3EEENS4_18smem_ptr_flag_bitsILi8EEENSW_INS5_IJNSA_ILi8EEESF_EEENS5_IJSF_SC_EEEEEEEvNS4_8identityES14_S1E_vS1F_EENS_8epilogue10collective18CollectiveEpilogueINS1H_23Sm100TmaWarpSpecializedILi1ELi1ELi16ELb0ELb0EEEJNS5_IJNSA_ILi64EEESG_SF_EEENS5_IJNSW_IS1M_SC_EENSW_ISG_SC_EEEEESI_SJ_SI_SJ_NS1H_6fusion15FusionCallbacksIS1L_NS1R_17LinearCombinationISI_fSI_fLNS_15FloatRoundStyleE2EEES1N_S1Q_JEEENS4_5SM1004TMEM4LOAD26SM100_TMEM_LOAD_32dp32b16xENS4_13SM90_TMA_LOADENS15_INS16_ILi1ELi4ELi3EEES19_NSW_INS5_IJS1A_SG_EEENS5_IJSG_SC_EEEEEEENS4_39AutoVectorizingCopyWithAssumedAlignmentILi128EEENS4_14SM90_TMA_STOREES26_S28_S28_EEEvvEEEEvNT_6ParamsE:
        .type           _ZN7cutlass13device_kernelINS_4gemm6kernel13GemmUniversalIN4cute5tupleIJiiiiEEENS1_10collective13CollectiveMmaINS1_35MainloopSm100TmaUmmaWarpSpecializedILi22ELi2ELi4ENS5_IJNS4_1CILi2EEENSA_ILi1EEESC_EEEEENS5_IJNSA_ILi128EEENSA_ILi32EEESF_EEENS_12float_e4m3_tENS5_IJlSC_lEEESI_SJ_NS4_8TiledMMAINS4_8MMA_AtomIJNS4_10MMA_TraitsINS4_25SM100_MMA_F8F6F4_2x1SM_SSEJSI_SI_fSF_SG_NS4_17integral_constantINS4_4UMMA5MajorELSQ_0EEESR_NSO_INSP_7ScaleInELSS_0EEEST_EEEEEENS4_6LayoutINS5_IJSC_SC_SC_EEENS5_IJNSA_ILi0EEESY_SY_EEEEENS5_IJNS4_10UnderscoreES11_S11_EEEEENS4_18SM100_TMA_2SM_LOADENS4_14ComposedLayoutINS4_7SwizzleILi3ELi4ELi3EEENS4_18smem_ptr_flag_bitsILi8EEENSW_INS5_IJNSA_ILi8EEESF_EEENS5_IJSF_SC_EEEEEEEvNS4_8identityES14_S1E_vS1F_EENS_8epilogue10collective18CollectiveEpilogueINS1H_23Sm100TmaWarpSpecializedILi1ELi1ELi16ELb0ELb0EEEJNS5_IJNSA_ILi64EEESG_SF_EEENS5_IJNSW_IS1M_SC_EENSW_ISG_SC_EEEEESI_SJ_SI_SJ_NS1H_6fusion15FusionCallbacksIS1L_NS1R_17LinearCombinationISI_fSI_fLNS_15FloatRoundStyleE2EEES1N_S1Q_JEEENS4_5SM1004TMEM4LOAD26SM100_TMEM_LOAD_32dp32b16xENS4_13SM90_TMA_LOADENS15_INS16_ILi1ELi4ELi3EEES19_NSW_INS5_IJS1A_SG_EEENS5_IJSG_SC_EEEEEEENS4_39AutoVectorizingCopyWithAssumedAlignmentILi128EEENS4_14SM90_TMA_STOREES26_S28_S28_EEEvvEEEEvNT_6ParamsE,@function
        .size           _ZN7cutlass13device_kernelINS_4gemm6kernel13GemmUniversalIN4cute5tupleIJiiiiEEENS1_10collective13CollectiveMmaINS1_35MainloopSm100TmaUmmaWarpSpecializedILi22ELi2ELi4ENS5_IJNS4_1CILi2EEENSA_ILi1EEESC_EEEEENS5_IJNSA_ILi128EEENSA_ILi32EEESF_EEENS_12float_e4m3_tENS5_IJlSC_lEEESI_SJ_NS4_8TiledMMAINS4_8MMA_AtomIJNS4_10MMA_TraitsINS4_25SM100_MMA_F8F6F4_2x1SM_SSEJSI_SI_fSF_SG_NS4_17integral_constantINS4_4UMMA5MajorELSQ_0EEESR_NSO_INSP_7ScaleInELSS_0EEEST_EEEEEENS4_6LayoutINS5_IJSC_SC_SC_EEENS5_IJNSA_ILi0EEESY_SY_EEEEENS5_IJNS4_10UnderscoreES11_S11_EEEEENS4_18SM100_TMA_2SM_LOADENS4_14ComposedLayoutINS4_7SwizzleILi3ELi4ELi3EEENS4_18smem_ptr_flag_bitsILi8EEENSW_INS5_IJNSA_ILi8EEESF_EEENS5_IJSF_SC_EEEEEEEvNS4_8identityES14_S1E_vS1F_EENS_8epilogue10collective18CollectiveEpilogueINS1H_23Sm100TmaWarpSpecializedILi1ELi1ELi16ELb0ELb0EEEJNS5_IJNSA_ILi64EEESG_SF_EEENS5_IJNSW_IS1M_SC_EENSW_ISG_SC_EEEEESI_SJ_SI_SJ_NS1H_6fusion15FusionCallbacksIS1L_NS1R_17LinearCombinationISI_fSI_fLNS_15FloatRoundStyleE2EEES1N_S1Q_JEEENS4_5SM1004TMEM4LOAD26SM100_TMEM_LOAD_32dp32b16xENS4_13SM90_TMA_LOADENS15_INS16_ILi1ELi4ELi3EEES19_NSW_INS5_IJS1A_SG_EEENS5_IJSG_SC_EEEEEEENS4_39AutoVectorizingCopyWithAssumedAlignmentILi128EEENS4_14SM90_TMA_STOREES26_S28_S28_EEEvvEEEEvNT_6ParamsE,(.L_x_204 - _ZN7cutlass13device_kernelINS_4gemm6kernel13GemmUniversalIN4cute5tupleIJiiiiEEENS1_10collective13CollectiveMmaINS1_35MainloopSm100TmaUmmaWarpSpecializedILi22ELi2ELi4ENS5_IJNS4_1CILi2EEENSA_ILi1EEESC_EEEEENS5_IJNSA_ILi128EEENSA_ILi32EEESF_EEENS_12float_e4m3_tENS5_IJlSC_lEEESI_SJ_NS4_8TiledMMAINS4_8MMA_AtomIJNS4_10MMA_TraitsINS4_25SM100_MMA_F8F6F4_2x1SM_SSEJSI_SI_fSF_SG_NS4_17integral_constantINS4_4UMMA5MajorELSQ_0EEESR_NSO_INSP_7ScaleInELSS_0EEEST_EEEEEENS4_6LayoutINS5_IJSC_SC_SC_EEENS5_IJNSA_ILi0EEESY_SY_EEEEENS5_IJNS4_10UnderscoreES11_S11_EEEEENS4_18SM100_TMA_2SM_LOADENS4_14ComposedLayoutINS4_7SwizzleILi3ELi4ELi3EEENS4_18smem_ptr_flag_bitsILi8EEENSW_INS5_IJNSA_ILi8EEESF_EEENS5_IJSF_SC_EEEEEEEvNS4_8identityES14_S1E_vS1F_EENS_8epilogue10collective18CollectiveEpilogueINS1H_23Sm100TmaWarpSpecializedILi1ELi1ELi16ELb0ELb0EEEJNS5_IJNSA_ILi64EEESG_SF_EEENS5_IJNSW_IS1M_SC_EENSW_ISG_SC_EEEEESI_SJ_SI_SJ_NS1H_6fusion15FusionCallbacksIS1L_NS1R_17LinearCombinationISI_fSI_fLNS_15FloatRoundStyleE2EEES1N_S1Q_JEEENS4_5SM1004TMEM4LOAD26SM100_TMEM_LOAD_32dp32b16xENS4_13SM90_TMA_LOADENS15_INS16_ILi1ELi4ELi3EEES19_NSW_INS5_IJS1A_SG_EEENS5_IJSG_SC_EEEEEEENS4_39AutoVectorizingCopyWithAssumedAlignmentILi128EEENS4_14SM90_TMA_STOREES26_S28_S28_EEEvvEEEEvNT_6ParamsE)
        .other          _ZN7cutlass13device_kernelINS_4gemm6kernel13GemmUniversalIN4cute5tupleIJiiiiEEENS1_10collective13CollectiveMmaINS1_35MainloopSm100TmaUmmaWarpSpecializedILi22ELi2ELi4ENS5_IJNS4_1CILi2EEENSA_ILi1EEESC_EEEEENS5_IJNSA_ILi128EEENSA_ILi32EEESF_EEENS_12float_e4m3_tENS5_IJlSC_lEEESI_SJ_NS4_8TiledMMAINS4_8MMA_AtomIJNS4_10MMA_TraitsINS4_25SM100_MMA_F8F6F4_2x1SM_SSEJSI_SI_fSF_SG_NS4_17integral_constantINS4_4UMMA5MajorELSQ_0EEESR_NSO_INSP_7ScaleInELSS_0EEEST_EEEEEENS4_6LayoutINS5_IJSC_SC_SC_EEENS5_IJNSA_ILi0EEESY_SY_EEEEENS5_IJNS4_10UnderscoreES11_S11_EEEEENS4_18SM100_TMA_2SM_LOADENS4_14ComposedLayoutINS4_7SwizzleILi3ELi4ELi3EEENS4_18smem_ptr_flag_bitsILi8EEENSW_INS5_IJNSA_ILi8EEESF_EEENS5_IJSF_SC_EEEEEEEvNS4_8identityES14_S1E_vS1F_EENS_8epilogue10collective18CollectiveEpilogueINS1H_23Sm100TmaWarpSpecializedILi1ELi1ELi16ELb0ELb0EEEJNS5_IJNSA_ILi64EEESG_SF_EEENS5_IJNSW_IS1M_SC_EENSW_ISG_SC_EEEEESI_SJ_SI_SJ_NS1H_6fusion15FusionCallbacksIS1L_NS1R_17LinearCombinationISI_fSI_fLNS_15FloatRoundStyleE2EEES1N_S1Q_JEEENS4_5SM1004TMEM4LOAD26SM100_TMEM_LOAD_32dp32b16xENS4_13SM90_TMA_LOADENS15_INS16_ILi1ELi4ELi3EEES19_NSW_INS5_IJS1A_SG_EEENS5_IJSG_SC_EEEEEEENS4_39AutoVectorizingCopyWithAssumedAlignmentILi128EEENS4_14SM90_TMA_STOREES26_S28_S28_EEEvvEEEEvNT_6ParamsE,@"STO_CUDA_ENTRY STV_DEFAULT"
_ZN7cutlass13device_kernelINS_4gemm6kernel13GemmUniversalIN4cute5tupleIJiiiiEEENS1_10collective13CollectiveMmaINS1_35MainloopSm100TmaUmmaWarpSpecializedILi22ELi2ELi4ENS5_IJNS4_1CILi2EEENSA_ILi1EEESC_EEEEENS5_IJNSA_ILi128EEENSA_ILi32EEESF_EEENS_12float_e4m3_tENS5_IJlSC_lEEESI_SJ_NS4_8TiledMMAINS4_8MMA_AtomIJNS4_10MMA_TraitsINS4_25SM100_MMA_F8F6F4_2x1SM_SSEJSI_SI_fSF_SG_NS4_17integral_constantINS4_4UMMA5MajorELSQ_0EEESR_NSO_INSP_7ScaleInELSS_0EEEST_EEEEEENS4_6LayoutINS5_IJSC_SC_SC_EEENS5_IJNSA_ILi0EEESY_SY_EEEEENS5_IJNS4_10UnderscoreES11_S11_EEEEENS4_18SM100_TMA_2SM_LOADENS4_14ComposedLayoutINS4_7SwizzleILi3ELi4ELi3EEENS4_18smem_ptr_flag_bitsILi8EEENSW_INS5_IJNSA_ILi8EEESF_EEENS5_IJSF_SC_EEEEEEEvNS4_8identityES14_S1E_vS1F_EENS_8epilogue10collective18CollectiveEpilogueINS1H_23Sm100TmaWarpSpecializedILi1ELi1ELi16ELb0ELb0EEEJNS5_IJNSA_ILi64EEESG_SF_EEENS5_IJNSW_IS1M_SC_EENSW_ISG_SC_EEEEESI_SJ_SI_SJ_NS1H_6fusion15FusionCallbacksIS1L_NS1R_17LinearCombinationISI_fSI_fLNS_15FloatRoundStyleE2EEES1N_S1Q_JEEENS4_5SM1004TMEM4LOAD26SM100_TMEM_LOAD_32dp32b16xENS4_13SM90_TMA_LOADENS15_INS16_ILi1ELi4ELi3EEES19_NSW_INS5_IJS1A_SG_EEENS5_IJSG_SC_EEEEEEENS4_39AutoVectorizingCopyWithAssumedAlignmentILi128EEENS4_14SM90_TMA_STOREES26_S28_S28_EEEvvEEEEvNT_6ParamsE:
[----:B------:R-:W1:Y:S01]  /*0000*/  LDC R1, c[0x0][0x37c] ;  /* 0x0000df00ff017b82 */ /* 0x000e620000000800 */
[----:B------:R-:W2:Y:S01]  /*0010*/  S2R R64, SR_TID.X ;  /* 0x0000000000407919 */ /* 0x000ea20000002100 */
[----:B------:R-:W3:Y:S06]  /*0020*/  LDCU.64 UR6, c[0x0][0x890] ;  /* 0x00011200ff0677ac */ /* 0x000eec0008000a00 */
[----:B------:R-:W4:Y:S01]  /*0030*/  S2UR UR37, SR_CgaCtaId ;  /* 0x00000000002579c3 */ /* 0x000f220000008800 */
[----:B------:R-:W-:Y:S02]  /*0040*/  PRMT R60, RZ, 0x7610, R60 ;  /* 0x00007610ff3c7816 */ /* 0x000fe4000000003c */
[----:B------:R-:W-:Y:S01]  /*0050*/  ELECT P1, URZ, PT ;  /* 0x0000000000ff782f */ /* 0x000fe20003820000 */
[----:B------:R-:W1:Y:S01]  /*0060*/  LDCU.64 UR40, c[0x0][0x358] ;  /* 0x00006b00ff2877ac */ /* 0x000e620008000a00 */
[----:B---3--:R-:W-:-:S04]  /*0070*/  UISETP.NE.U32.AND UP0, UPT, UR6, URZ, UPT ;  /* 0x000000ff0600728c */ /* 0x008fc8000bf05070 */
[----:B------:R-:W-:Y:S02]  /*0080*/  UISETP.NE.AND.EX UP0, UPT, UR7, URZ, UPT, UP0 ;  /* 0x000000ff0700728c */ /* 0x000fe4000bf05300 */
[----:B----4-:R-:W-:Y:S02]  /*0090*/  ULOP3.LUT UR5, UR37, 0x1, URZ, 0xc0, !UPT ;  /* 0x0000000125057892 */ /* 0x010fe4000f8ec0ff */
[----:B------:R-:W-:Y:S01]  /*00a0*/  ULOP3.LUT UR4, UR37, 0x1, URZ, 0x3c, !UPT ;  /* 0x0000000125047892 */ /* 0x000fe2000f8e3cff */
[----:B--2---:R-:W-:-:S05]  /*00b0*/  SHF.R.U32.HI R66, RZ, 0x5, R64 ;  /* 0x00000005ff427819 */ /* 0x004fca0000011640 */
[----:B------:R-:W2:Y:S02]  /*00c0*/  SHFL.IDX PT, R0, R66, RZ, 0x1f ;  /* 0x00001fff42007589 */ /* 0x000ea400000e0000 */
[----:B--2---:R-:W-:Y:S01]  /*00d0*/  R2UR UR10, R0 ;  /* 0x00000000000a72ca */ /* 0x004fe200000e0000 */
[----:B-1----:R-:W-:-:S14]  /*00e0*/  BRA.U UP0, `(.L_x_0) ;  /* 0x00000001002c7547 */ /* 0x002fdc000b800000 */
[----:B------:R-:W1:Y:S02]  /*00f0*/  LDCU.64 UR8, c[0x0][0x888] ;  /* 0x00011100ff0877ac */ /* 0x000e640008000a00 */
[----:B-1----:R-:W-:-:S04]  /*0100*/  UISETP.NE.U32.AND UP0, UPT, UR8, URZ, UPT ;  /* 0x000000ff0800728c */ /* 0x002fc8000bf05070 */
[----:B------:R-:W-:-:S09]  /*0110*/  UISETP.NE.AND.EX UP0, UPT, UR9, URZ, UPT, UP0 ;  /* 0x000000ff0900728c */ /* 0x000fd2000bf05300 */
[----:B------:R-:W-:Y:S05]  /*0120*/  BRA.U !UP0, `(.L_x_1) ;  /* 0x0000000108107547 */ /* 0x000fea000b800000 */
[----:B------:R-:W1:Y:S02]  /*0130*/  LDC.64 R34, c[0x0][0x888] ;  /* 0x00022200ff227b82 */ /* 0x000e640000000a00 */
[----:B-1----:R1:W5:Y:S01]  /*0140*/  LDG.E R34, desc[UR40][R34.64] ;  /* 0x0000002822227981 */ /* 0x002362000c1e1900 */
[----:B------:R-:W-:Y:S01]  /*0150*/  HFMA2 R60, -RZ, RZ, 0, 5.9604644775390625e-08 ;  /* 0x00000001ff3c7431 */ /* 0x000fe200000001ff */
[----:B------:R-:W-:Y:S05]  /*0160*/  BRA `(.L_x_0) ;  /* 0x00000000000c7947 */ /* 0x000fea0003800000 */
.L_x_1:
[----:B------:R-:W1:Y:S01]  /*0170*/  LDCU UR8, c[0x0][0x880] ;  /* 0x00011000ff0877ac */ /* 0x000e620008000800 */
[----:B------:R-:W-:Y:S01]  /*0180*/  HFMA2 R60, -RZ, RZ, 0, 5.9604644775390625e-08 ;  /* 0x00000001ff3c7431 */ /* 0x000fe200000001ff */
[----:B-1----:R-:W-:-:S07]  /*0190*/  MOV R34, UR8 ;  /* 0x0000000800227c02 */ /* 0x002fce0008000f00 */
.L_x_0:
[----:B------:R-:W2:Y:S02]  /*01a0*/  LDCU.64 UR8, c[0x0][0x8b0] ;  /* 0x00011600ff0877ac */ /* 0x000ea40008000a00 */
[----:B--2---:R-:W-:-:S04]  /*01b0*/  UISETP.NE.U32.AND UP0, UPT, UR8, URZ, UPT ;  /* 0x000000ff0800728c */ /* 0x004fc8000bf05070 */
[----:B------:R-:W-:-:S09]  /*01c0*/  UISETP.NE.AND.EX UP0, UPT, UR9, URZ, UPT, UP0 ;  /* 0x000000ff0900728c */ /* 0x000fd2000bf05300 */
[----:B------:R-:W-:Y:S05]  /*01d0*/  BRA.U UP0, `(.L_x_2) ;  /* 0x0000000100247547 */ /* 0x000fea000b800000 */
[----:B------:R-:W2:Y:S02]  /*01e0*/  LDCU.64 UR8, c[0x0][0x8a8] ;  /* 0x00011500ff0877ac */ /* 0x000ea40008000a00 */
[----:B--2---:R-:W-:-:S04]  /*01f0*/  UISETP.NE.U32.AND UP0, UPT, UR8, URZ, UPT ;  /* 0x000000ff0800728c */ /* 0x004fc8000bf05070 */
[----:B------:R-:W-:-:S09]  /*0200*/  UISETP.NE.AND.EX UP0, UPT, UR9, URZ, UPT, UP0 ;  /* 0x000000ff0900728c */ /* 0x000fd2000bf05300 */
[----:B------:R-:W-:Y:S05]  /*0210*/  BRA.U !UP0, `(.L_x_3) ;  /* 0x00000001080c7547 */ /* 0x000fea000b800000 */
[----:B------:R-:W2:Y:S02]  /*0220*/  LDC.64 R2, c[0x0][0x8a8] ;  /* 0x00022a00ff027b82 */ /* 0x000ea40000000a00 */
[----:B--2---:R2:W5:Y:S01]  /*0230*/  LDG.E R33, desc[UR40][R2.64] ;  /* 0x0000002802217981 */ /* 0x004562000c1e1900 */
[----:B------:R-:W-:Y:S05]  /*0240*/  BRA `(.L_x_2) ;  /* 0x0000000000087947 */ /* 0x000fea0003800000 */
.L_x_3:
[----:B------:R-:W2:Y:S02]  /*0250*/  LDCU UR8, c[0x0][0x8a0] ;  /* 0x00011400ff0877ac */ /* 0x000ea40008000800 */
[----:B--2---:R-:W-:Y:S02]  /*0260*/  MOV R33, UR8 ;  /* 0x0000000800217c02 */ /* 0x004fe40008000f00 */
.L_x_2:
[----:B------:R-:W-:Y:S01]  /*0270*/  IMAD.U32 R0, RZ, RZ, UR10 ;  /* 0x0000000aff007e24 */ /* 0x000fe2000f8e00ff */
[----:B------:R-:W-:Y:S04]  /*0280*/  BSSY.RECONVERGENT B0, `(.L_x_4) ;  /* 0x000000c000007945 */ /* 0x000fe80003800200 */
[C---:B------:R-:W-:Y:S02]  /*0290*/  ISETP.NE.OR P2, PT, R0.reuse, 0x1, !P1 ;  /* 0x000000010000780c */ /* 0x040fe40004f45670 */
[----:B------:R-:W-:-:S11]  /*02a0*/  ISETP.NE.OR P0, PT, R0, 0x3, !P1 ;  /* 0x000000030000780c */ /* 0x000fd60004f05670 */
[----:B------:R-:W-:Y:S05]  /*02b0*/  @P2 BRA `(.L_x_5) ;  /* 0x0000000000202947 */ /* 0x000fea0003800000 */
[----:B------:R-:W3:Y:S02]  /*02c0*/  LDCU.64 UR8, c[0x0][0x348] ;  /* 0x00006900ff0877ac */ /* 0x000ee40008000a00 */
[----:B---3--:R-:W-:Y:S02]  /*02d0*/  UIADD3 UR12, UP1, UPT, UR8, 0x80, URZ ;  /* 0x00000080080c7890 */ /* 0x008fe4000ff3e0ff */
[----:B------:R-:W-:Y:S02]  /*02e0*/  UIADD3 UR8, UP0, UPT, UR8, 0x180, URZ ;  /* 0x0000018008087890 */ /* 0x000fe4000ff1e0ff */
[----:B------:R-:W-:Y:S02]  /*02f0*/  UIADD3.X UR13, UPT, UPT, URZ, UR9, URZ, UP1, !UPT ;  /* 0x00000009ff0d7290 */ /* 0x000fe40008ffe4ff */
[----:B------:R-:W-:-:S07]  /*0300*/  UIADD3.X UR9, UPT, UPT, URZ, UR9, URZ, UP0, !UPT ;  /* 0x00000009ff097290 */ /* 0x000fce00087fe4ff */
[----:B------:R3:W-:Y:S02]  /*0310*/  UTMACCTL.PF [UR12] ;  /* 0x000000000c0079b9 */ /* 0x0007e40008040000 */
[----:B------:R3:W-:Y:S02]  /*0320*/  UTMACCTL.PF [UR8] ;  /* 0x00000000080079b9 */ /* 0x0007e40008040000 */
[----:B---3--:R-:W-:Y:S01]  /*0330*/  NOP ;  /* 0x0000000000007918 */ /* 0x008fe20000000000 */
.L_x_5:
[----:B------:R-:W-:Y:S05]  /*0340*/  BSYNC.RECONVERGENT B0 ;  /* 0x0000000000007941 */ /* 0x000fea0003800200 */
.L_x_4:
[----:B------:R-:W-:Y:S04]  /*0350*/  BSSY.RECONVERGENT B0, `(.L_x_6) ;  /* 0x000000a000007945 */ /* 0x000fe80003800200 */
        /* <DEDUP_REMOVED lines=9> */
.L_x_7:
[----:B------:R-:W-:Y:S05]  /*03f0*/  BSYNC.RECONVERGENT B0 ;  /* 0x0000000000007941 */ /* 0x000fea0003800200 */
.L_x_6:
[----:B------:R-:W3:Y:S01]  /*0400*/  LDCU.64 UR8, c[0x0][0x888] ;  /* 0x00011100ff0877ac */ /* 0x000ee20008000a00 */
[----:B------:R-:W-:Y:S02]  /*0410*/  UISETP.EQ.U32.AND UP1, UPT, UR6, URZ, UPT ;  /* 0x000000ff0600728c */ /* 0x000fe4000bf22070 */
[----:B------:R-:W-:Y:S02]  /*0420*/  UPLOP3.LUT UP5, UPT, UPT, UPT, UPT, 0x80, 0x8 ;  /* 0x000000000008789c */ /* 0x000fe40003faf070 */
[----:B---3--:R-:W-:-:S04]  /*0430*/  UISETP.NE.U32.AND UP0, UPT, UR8, URZ, UPT ;  /* 0x000000ff0800728c */ /* 0x008fc8000bf05070 */
[----:B------:R-:W-:-:S04]  /*0440*/  UISETP.NE.AND.EX UP0, UPT, UR9, URZ, UPT, UP0 ;  /* 0x000000ff0900728c */ /* 0x000fc8000bf05300 */
[----:B------:R-:W-:-:S04]  /*0450*/  UISETP.EQ.OR.EX UP2, UPT, UR7, URZ, !UP0, UP1 ;  /* 0x000000ff0700728c */ /* 0x000fc8000c742710 */
[----:B------:R-:W-:-:S05]  /*0460*/  UP2UR UR44, UPR, URZ, 0x4 ;  /* 0x00000004ff2c7883 */ /* 0x000fca0008000000 */
[----:B------:R-:W-:Y:S07]  /*0470*/  BRA.U !UP2, `(.L_x_8) ;  /* 0x000000010a207547 */ /* 0x000fee000b800000 */
[----:B------:R-:W-:Y:S01]  /*0480*/  UISETP.NE.U32.AND UP2, UPT, UR6, URZ, UPT ;  /* 0x000000ff0600728c */ /* 0x000fe2000bf45070 */
[----:B-----5:R-:W-:Y:S01]  /*0490*/  FSETP.NEU.AND P0, PT, R34, RZ, PT ;  /* 0x000000ff2200720b */ /* 0x020fe20003f0d000 */
[----:B------:R-:W-:Y:S02]  /*04a0*/  USEL UR6, URZ, 0xffffffff, UP0 ;  /* 0xffffffffff067887 */ /* 0x000fe40008000000 */
[----:B------:R-:W-:-:S10]  /*04b0*/  UISETP.NE.AND.EX UP2, UPT, UR7, URZ, UPT, UP2 ;  /* 0x000000ff0700728c */ /* 0x000fd4000bf45320 */
[----:B------:R-:W-:Y:S01]  /*04c0*/  VOTEU.ANY UP1, P0 ;  /* 0x0000000000ff7886 */ /* 0x000fe20000020100 */
[----:B------:R-:W-:-:S04]  /*04d0*/  @!UP2 USEL UR6, URZ, 0xffffffff, UP1 ;  /* 0xffffffffff06a887 */ /* 0x000fc80008800000 */
[----:B------:R-:W-:-:S04]  /*04e0*/  ULOP3.LUT UR6, UR6, 0x1, URZ, 0xc0, !UPT ;  /* 0x0000000106067892 */ /* 0x000fc8000f8ec0ff */
[----:B------:R-:W-:-:S11]  /*04f0*/  UISETP.NE.U32.AND UP5, UPT, UR6, 0x1, UPT ;  /* 0x000000010600788c */ /* 0x000fd6000bfa5070 */
.L_x_8:
[----:B------:R-:W3:Y:S01]  /*0500*/  SHFL.IDX PT, R0, R66, RZ, 0x1f ;  /* 0x00001fff42007589 */ /* 0x000ee200000e0000 */
[----:B------:R-:W-:-:S04]  /*0510*/  UISETP.NE.AND UP1, UPT, UR10, 0x2, UPT ;  /* 0x000000020a00788c */ /* 0x000fc8000bf25270 */
[----:B------:R-:W-:Y:S02]  /*0520*/  UISETP.EQ.AND UP2, UPT, UR5, URZ, !UP1 ;  /* 0x000000ff0500728c */ /* 0x000fe4000cf42270 */
[----:B------:R-:W-:-:S04]  /*0530*/  USEL UR7, URZ, 0x1, UP1 ;  /* 0x00000001ff077887 */ /* 0x000fc80008800000 */
[----:B------:R-:W-:Y:S02]  /*0540*/  PLOP3.LUT P5, PT, P1, PT, UP2, 0x80, 0x8 ;  /* 0x000000000008781c */ /* 0x000fe40000faf028 */
[----:B---3--:R-:W-:-:S13]  /*0550*/  ISETP.NE.AND P0, PT, R0, RZ, PT ;  /* 0x000000ff0000720c */ /* 0x008fda0003f05270 */
[----:B------:R-:W-:Y:S05]  /*0560*/  @P0 BRA `(.L_x_9) ;  /* 0x0000000000e00947 */ /* 0x000fea0003800000 */
[----:B------:R-:W-:Y:S01]  /*0570*/  ELECT P0, URZ, PT ;  /* 0x0000000000ff782f */ /* 0x000fe20003800000 */
[----:B------:R-:W-:-:S12]  /*0580*/  BSSY.RECONVERGENT B0, `(.L_x_9) ;  /* 0x0000036000007945 */ /* 0x000fd80003800200 */
[----:B------:R-:W-:Y:S05]  /*0590*/  @!P0 BRA `(.L_x_10) ;  /* 0x0000000000d08947 */ /* 0x000fea0003800000 */
[----:B------:R-:W-:Y:S01]  /*05a0*/  UMOV UR8, 0x400 ;  /* 0x0000040000087882 */ /* 0x000fe20000000000 */
[----:B------:R-:W-:Y:S01]  /*05b0*/  UMOV UR6, 0x1 ;  /* 0x0000000100067882 */ /* 0x000fe20000000000 */
[----:B------:R-:W-:Y:S02]  /*05c0*/  ULEA UR8, UR37, UR8, 0x18 ;  /* 0x0000000825087291 */ /* 0x000fe4000f8ec0ff */
[----:B------:R-:W-:-:S04]  /*05d0*/  UIADD3 UR12, UPT, UPT, -UR6, 0x100000, URZ ;  /* 0x00100000060c7890 */ /* 0x000fc8000fffe1ff */
[----:B------:R-:W-:Y:S02]  /*05e0*/  USHF.L.U32 UR13, UR12, 0xb, URZ ;  /* 0x0000000b0c0d7899 */ /* 0x000fe400080006ff */
[----:B------:R-:W-:Y:S01]  /*05f0*/  USHF.L.U32 UR12, UR12, 0x1, URZ ;  /* 0x000000010c0c7899 */ /* 0x000fe200080006ff */
[----:B------:R-:W3:Y:S11]  /*0600*/  FENCE.VIEW.ASYNC.S ;  /* 0x00000000000073c6 */ /* 0x000ef60000000000 */
[----:B---3--:R3:W4:Y:S01]  /*0610*/  SYNCS.EXCH.64 URZ, [UR8], UR12 ;  /* 0x0000000c08ff75b2 */ /* 0x0087220008000100 */
[----:B------:R3:W1:Y:S01]  /*0620*/  SYNCS.EXCH.64 URZ, [UR8+0xb0], UR12 ;  /* 0x0000b00c08ff75b2 */ /* 0x0006620008000100 */
        /* <DEDUP_REMOVED lines=41> */
[----:B------:R3:W1:Y:S02]  /*08c0*/  SYNCS.EXCH.64 URZ, [UR8+0x158], UR12 ;  /* 0x0001580c08ff75b2 */ /* 0x0006640008000100 */
[----:B---34-:R-:W-:Y:S01]  /*08d0*/  NOP ;  /* 0x0000000000007918 */ /* 0x018fe20000000000 */
.L_x_10:
[----:B------:R-:W-:Y:S05]  /*08e0*/  BSYNC.RECONVERGENT B0 ;  /* 0x0000000000007941 */ /* 0x000fea0003800200 */
.L_x_9:
[----:B------:R-:W3:Y:S01]  /*08f0*/  SHFL.IDX PT, R0, R66, RZ, 0x1f ;  /* 0x00001fff42007589 */ /* 0x000ee200000e0000 */
[----:B------:R-:W-:Y:S01]  /*0900*/  NOP ;  /* 0x0000000000007918 */ /* 0x000fe20000000000 */
[----:B---3--:R-:W-:-:S13]  /*0910*/  ISETP.NE.AND P0, PT, R0, 0x1, PT ;  /* 0x000000010000780c */ /* 0x008fda0003f05270 */
[----:B------:R-:W-:Y:S05]  /*0920*/  @P0 BRA `(.L_x_11) ;  /* 0x00000000003c0947 */ /* 0x000fea0003800000 */
[----:B------:R-:W-:Y:S01]  /*0930*/  UMOV UR9, 0x400 ;  /* 0x0000040000097882 */ /* 0x000fe20000000000 */
[----:B------:R-:W-:Y:S01]  /*0940*/  UMOV UR8, 0x20 ;  /* 0x0000002000087882 */ /* 0x000fe20000000000 */
[----:B------:R-:W-:Y:S01]  /*0950*/  UMOV UR6, 0x80 ;  /* 0x0000008000067882 */ /* 0x000fe20000000000 */
[----:B------:R-:W-:Y:S02]  /*0960*/  ULEA UR9, UR37, UR9, 0x18 ;  /* 0x0000000925097291 */ /* 0x000fe4000f8ec0ff */
[----:B------:R-:W-:-:S04]  /*0970*/  UIADD3 UR12, UPT, UPT, -UR8, 0x100000, URZ ;  /* 0x00100000080c7890 */ /* 0x000fc8000fffe1ff */
[----:B------:R-:W-:Y:S02]  /*0980*/  USHF.L.U32 UR13, UR12, 0xb, URZ ;  /* 0x0000000b0c0d7899 */ /* 0x000fe400080006ff */
[----:B------:R-:W-:Y:S02]  /*0990*/  USHF.L.U32 UR12, UR12, 0x1, URZ ;  /* 0x000000010c0c7899 */ /* 0x000fe400080006ff */
[----:B------:R-:W-:-:S04]  /*09a0*/  UIADD3 UR14, UPT, UPT, -UR6, 0x100000, URZ ;  /* 0x00100000060e7890 */ /* 0x000fc8000fffe1ff */
[----:B------:R-:W-:Y:S02]  /*09b0*/  USHF.L.U32 UR15, UR14, 0xb, URZ ;  /* 0x0000000b0e0f7899 */ /* 0x000fe400080006ff */
[----:B------:R-:W-:Y:S01]  /*09c0*/  USHF.L.U32 UR14, UR14, 0x1, URZ ;  /* 0x000000010e0e7899 */ /* 0x000fe200080006ff */
[----:B------:R-:W-:Y:S01]  /*09d0*/  ELECT P0, URZ, PT ;  /* 0x0000000000ff782f */ /* 0x000fe20003800000 */
[----:B------:R-:W3:Y:S02]  /*09e0*/  FENCE.VIEW.ASYNC.S ;  /* 0x00000000000073c6 */ /* 0x000ee40000000000 */
[----:B---3--:R3:W4:Y:S08]  /*09f0*/  SYNCS.EXCH.64 URZ, [UR9+0x160], UR12 ;  /* 0x0001600c09ff75b2 */ /* 0x0087300008000100 */
[----:B------:R3:W1:Y:S01]  /*0a00*/  SYNCS.EXCH.64 URZ, [UR9+0x168], UR14 ;  /* 0x0001680e09ff75b2 */ /* 0x0006620008000100 */
[----:B------:R-:W-:Y:S01]  /*0a10*/  NOP ;  /* 0x0000000000007918 */ /* 0x000fe20000000000 */
.L_x_11:
[----:B------:R-:W2:Y:S01]  /*0a20*/  SHFL.IDX PT, R0, R66, RZ, 0x1f ;  /* 0x00001fff42007589 */ /* 0x000ea200000e0000 */
[----:B------:R-:W-:Y:S01]  /*0a30*/  NOP ;  /* 0x0000000000007918 */ /* 0x000fe20000000000 */
[----:B--2---:R-:W-:-:S13]  /*0a40*/  ISETP.NE.AND P0, PT, R0, 0x3, PT ;  /* 0x000000030000780c */ /* 0x004fda0003f05270 */
[----:B------:R-:W-:Y:S05]  /*0a50*/  @P0 BRA `(.L_x_12) ;  /* 0x00000000002c0947 */ /* 0x000fea0003800000 */
[----:B------:R-:W-:Y:S01]  /*0a60*/  UMOV UR8, 0x400 ;  /* 0x0000040000087882 */ /* 0x000fe20000000000 */
[----:B------:R-:W-:Y:S01]  /*0a70*/  UMOV UR6, 0x20 ;  /* 0x0000002000067882 */ /* 0x000fe20000000000 */
[----:B------:R-:W-:Y:S02]  /*0a80*/  ULEA UR8, UR37, UR8, 0x18 ;  /* 0x0000000825087291 */ /* 0x000fe4000f8ec0ff */
[----:B---3--:R-:W-:-:S04]  /*0a90*/  UIADD3 UR12, UPT, UPT, -UR6, 0x100000, URZ ;  /* 0x00100000060c7890 */ /* 0x008fc8000fffe1ff */
[----:B------:R-:W-:Y:S02]  /*0aa0*/  USHF.L.U32 UR13, UR12, 0xb, URZ ;  /* 0x0000000b0c0d7899 */ /* 0x000fe400080006ff */
[----:B------:R-:W-:Y:S01]  /*0ab0*/  USHF.L.U32 UR12, UR12, 0x1, URZ ;  /* 0x000000010c0c7899 */ /* 0x000fe200080006ff */
[----:B------:R-:W-:Y:S01]  /*0ac0*/  ELECT P0, URZ, PT ;  /* 0x0000000000ff782f */ /* 0x000fe20003800000 */
[----:B------:R-:W2:Y:S10]  /*0ad0*/  FENCE.VIEW.ASYNC.S ;  /* 0x00000000000073c6 */ /* 0x000eb40000000000 */
[----:B--2---:R2:W3:Y:S01]  /*0ae0*/  SYNCS.EXCH.64 URZ, [UR8+0x170], UR12 ;  /* 0x0001700c08ff75b2 */ /* 0x0044e20008000100 */
[----:B------:R2:W1:Y:S01]  /*0af0*/  SYNCS.EXCH.64 URZ, [UR8+0x178], UR12 ;  /* 0x0001780c08ff75b2 */ /* 0x0004620008000100 */
[----:B------:R-:W-:Y:S01]  /*0b00*/  NOP ;  /* 0x0000000000007918 */ /* 0x000fe20000000000 */
.L_x_12:
[----:B------:R-:W4:Y:S01]  /*0b10*/  SHFL.IDX PT, R0, R66, RZ, 0x1f ;  /* 0x00001fff42007589 */ /* 0x000f2200000e0000 */
[----:B------:R-:W-:Y:S01]  /*0b20*/  NOP ;  /* 0x0000000000007918 */ /* 0x000fe20000000000 */
[----:B----4-:R-:W-:-:S13]  /*0b30*/  ISETP.NE.AND P0, PT, R0, 0x4, PT ;  /* 0x000000040000780c */ /* 0x010fda0003f05270 */
[----:B------:R-:W-:Y:S05]  /*0b40*/  @P0 BRA `(.L_x_13) ;  /* 0x0000000000480947 */ /* 0x000fea0003800000 */
[----:B---3--:R-:W-:Y:S01]  /*0b50*/  UMOV UR9, 0x1e0 ;  /* 0x000001e000097882 */ /* 0x008fe20000000000 */
[----:B--2---:R-:W-:Y:S01]  /*0b60*/  UMOV UR8, 0x400 ;  /* 0x0000040000087882 */ /* 0x004fe20000000000 */
[----:B------:R-:W-:Y:S01]  /*0b70*/  USEL UR9, UR9, 0x1a0, UP5 ;  /* 0x000001a009097887 */ /* 0x000fe2000a800000 */
        /* <DEDUP_REMOVED lines=9> */
[----:B------:R-:W2:Y:S02]  /*0c10*/  FENCE.VIEW.ASYNC.S ;  /* 0x00000000000073c6 */ /* 0x000ea40000000000 */
[----:B--2---:R4:W2:Y:S08]  /*0c20*/  SYNCS.EXCH.64 URZ, [UR8+0x180], UR12 ;  /* 0x0001800c08ff75b2 */ /* 0x0048b00008000100 */
[----:B------:R4:W3:Y:S01]  /*0c30*/  SYNCS.EXCH.64 URZ, [UR8+0x190], UR14 ;  /* 0x0001900e08ff75b2 */ /* 0x0008e20008000100 */
[----:B------:R4:W1:Y:S01]  /*0c40*/  SYNCS.EXCH.64 URZ, [UR8+0x188], UR12 ;  /* 0x0001880c08ff75b2 */ /* 0x0008620008000100 */
[----:B------:R4:W1:Y:S02]  /*0c50*/  SYNCS.EXCH.64 URZ, [UR8+0x198], UR14 ;  /* 0x0001980e08ff75b2 */ /* 0x0008640008000100 */
[----:B----4-:R-:W-:Y:S01]  /*0c60*/  NOP ;  /* 0x0000000000007918 */ /* 0x010fe20000000000 */
.L_x_13:
[----:B------:R-:W4:Y:S01]  /*0c70*/  SHFL.IDX PT, R0, R66, RZ, 0x1f ;  /* 0x00001fff42007589 */ /* 0x000f2200000e0000 */
[----:B------:R-:W-:Y:S01]  /*0c80*/  NOP ;  /* 0x0000000000007918 */ /* 0x000fe20000000000 */
[----:B----4-:R-:W-:-:S13]  /*0c90*/  ISETP.NE.AND P0, PT, R0, 0x5, PT ;  /* 0x000000050000780c */ /* 0x010fda0003f05270 */
[----:B------:R-:W-:Y:S05]  /*0ca0*/  @P0 BRA `(.L_x_14) ;  /* 0x0000000000540947 */ /* 0x000fea0003800000 */
[----:B---3--:R-:W-:Y:S01]  /*0cb0*/  UMOV UR9, 0x400 ;  /* 0x0000040000097882 */ /* 0x008fe20000000000 */
[----:B--2---:R-:W-:Y:S01]  /*0cc0*/  UMOV UR8, 0x1 ;  /* 0x0000000100087882 */ /* 0x004fe20000000000 */
        /* <DEDUP_REMOVED lines=13> */
[----:B------:R4:W1:Y:S01]  /*0da0*/  SYNCS.EXCH.64 URZ, [UR9+0x1c8], UR14 ;  /* 0x0001c80e09ff75b2 */ /* 0x0008620008000100 */
[----:B------:R4:W1:Y:S01]  /*0db0*/  SYNCS.EXCH.64 URZ, [UR9+0x1b0], UR12 ;  /* 0x0001b00c09ff75b2 */ /* 0x0008620008000100 */
[----:B------:R4:W1:Y:S01]  /*0dc0*/  SYNCS.EXCH.64 URZ, [UR9+0x1d0], UR14 ;  /* 0x0001d00e09ff75b2 */ /* 0x0008620008000100 */
[----:B------:R4:W1:Y:S01]  /*0dd0*/  SYNCS.EXCH.64 URZ, [UR9+0x1b8], UR12 ;  /* 0x0001b80c09ff75b2 */ /* 0x0008620008000100 */
[----:B------:R4:W1:Y:S02]  /*0de0*/  SYNCS.EXCH.64 URZ, [UR9+0x1d8], UR14 ;  /* 0x0001d80e09ff75b2 */ /* 0x0008640008000100 */
[----:B----4-:R-:W-:Y:S01]  /*0df0*/  NOP ;  /* 0x0000000000007918 */ /* 0x010fe20000000000 */
.L_x_14:
[----:B------:R-:W4:Y:S01]  /*0e00*/  SHFL.IDX PT, R0, R66, RZ, 0x1f ;  /* 0x00001fff42007589 */ /* 0x000f2200000e0000 */
[----:B------:R-:W-:Y:S01]  /*0e10*/  ISETP.NE.OR P1, PT, RZ, UR10, !P1 ;  /* 0x0000000aff007c0c */ /* 0x000fe2000cf25670 */
[----:B------:R-:W-:Y:S01]  /*0e20*/  NOP ;  /* 0x0000000000007918 */ /* 0x000fe20000000000 */
[----:B----4-:R-:W-:-:S13]  /*0e30*/  ISETP.NE.AND P0, PT, R0, 0x3, PT ;  /* 0x000000030000780c */ /* 0x010fda0003f05270 */
[----:B------:R-:W-:Y:S05]  /*0e40*/  @P0 BRA `(.L_x_15) ;  /* 0x0000000000340947 */ /* 0x000fea0003800000 */
[----:B--2---:R-:W-:Y:S01]  /*0e50*/  UMOV UR8, 0x400 ;  /* 0x0000040000087882 */ /* 0x004fe20000000000 */
[----:B------:R-:W-:Y:S01]  /*0e60*/  UMOV UR6, 0x20 ;  /* 0x0000002000067882 */ /* 0x000fe20000000000 */
[----:B------:R-:W-:Y:S02]  /*0e70*/  ULEA UR8, UR37, UR8, 0x18 ;  /* 0x0000000825087291 */ /* 0x000fe4000f8ec0ff */
[----:B---3--:R-:W-:-:S04]  /*0e80*/  UIADD3 UR12, UPT, UPT, -UR6, 0x100000, URZ ;  /* 0x00100000060c7890 */ /* 0x008fc8000fffe1ff */
[----:B------:R-:W-:Y:S02]  /*0e90*/  USHF.L.U32 UR13, UR12, 0xb, URZ ;  /* 0x0000000b0c0d7899 */ /* 0x000fe400080006ff */
[----:B------:R-:W-:Y:S01]  /*0ea0*/  USHF.L.U32 UR12, UR12, 0x1, URZ ;  /* 0x000000010c0c7899 */ /* 0x000fe200080006ff */
[----:B------:R-:W-:Y:S01]  /*0eb0*/  ELECT P0, URZ, PT ;  /* 0x0000000000ff782f */ /* 0x000fe20003800000 */
[----:B------:R-:W2:Y:S10]  /*0ec0*/  FENCE.VIEW.ASYNC.S ;  /* 0x00000000000073c6 */ /* 0x000eb40000000000 */
[----:B--2---:R4:W2:Y:S01]  /*0ed0*/  SYNCS.EXCH.64 URZ, [UR8+0x1e0], UR12 ;  /* 0x0001e00c08ff75b2 */ /* 0x0048a20008000100 */
[----:B------:R4:W3:Y:S01]  /*0ee0*/  SYNCS.EXCH.64 URZ, [UR8+0x1f0], UR12 ;  /* 0x0001f00c08ff75b2 */ /* 0x0008e20008000100 */
[----:B------:R4:W1:Y:S01]  /*0ef0*/  SYNCS.EXCH.64 URZ, [UR8+0x1e8], UR12 ;  /* 0x0001e80c08ff75b2 */ /* 0x0008620008000100 */
[----:B------:R4:W1:Y:S02]  /*0f00*/  SYNCS.EXCH.64 URZ, [UR8+0x1f8], UR12 ;  /* 0x0001f80c08ff75b2 */ /* 0x0008640008000100 */
[----:B----4-:R-:W-:Y:S01]  /*0f10*/  NOP ;  /* 0x0000000000007918 */ /* 0x010fe20000000000 */
.L_x_15:
[----:B------:R-:W-:Y:S01]  /*0f20*/  VOTEU.ALL UP1, P1 ;  /* 0x0000000000ff7886 */ /* 0x000fe20000820000 */
[----:B--2---:R-:W2:Y:S01]  /*0f30*/  LDCU UR8, c[0x0][0x36c] ;  /* 0x00006d80ff0877ac */ /* 0x004ea20008000800 */
[----:B------:R-:W-:Y:S01]  /*0f40*/  NOP ;  /* 0x0000000000007918 */ /* 0x000fe20000000000 */
[----:B------:R-:W-:Y:S01]  /*0f50*/  LOP3.LUT R10, R64, 0x1f, RZ, 0xc0, !PT ;  /* 0x0000001f400a7812 */ /* 0x000fe200078ec0ff */
[----:B---3--:R-:W-:Y:S01]  /*0f60*/  UMOV UR12, 0x20 ;  /* 0x00000020000c7882 */ /* 0x008fe20000000000 */
[----:B------:R-:W-:Y:S01]  /*0f70*/  @!UP1 UMOV UR6, 0x400 ;  /* 0x0000040000069882 */ /* 0x000fe20000000000 */
[----:B------:R-:W-:-:S04]  /*0f80*/  @!UP1 UIADD3 UR12, UPT, UPT, -UR12, 0x100000, URZ ;  /* 0x001000000c0c9890 */ /* 0x000fc8000fffe1ff */
[----:B------:R-:W-:Y:S02]  /*0f90*/  @!UP1 USHF.L.U32 UR13, UR12, 0xb, URZ ;  /* 0x0000000b0c0d9899 */ /* 0x000fe400080006ff */
[----:B------:R-:W-:Y:S02]  /*0fa0*/  @!UP1 USHF.L.U32 UR12, UR12, 0x1, URZ ;  /* 0x000000010c0c9899 */ /* 0x000fe400080006ff */
[----:B------:R-:W-:Y:S01]  /*0fb0*/  @!UP1 ULEA UR6, UR37, UR6, 0x18 ;  /* 0x0000000625069291 */ /* 0x000fe2000f8ec0ff */
[----:B------:R-:W-:Y:S01]  /*0fc0*/  VOTEU.ALL UP1, P1 ;  /* 0x0000000000ff7886 */ /* 0x000fe20000820000 */
[----:B------:R-:W-:Y:S01]  /*0fd0*/  UISETP.NE.AND UP4, UPT, UR10, URZ, UPT ;  /* 0x000000ff0a00728c */ /* 0x000fe2000bf85270 */
[----:B------:R-:W3:Y:S09]  /*0fe0*/  FENCE.VIEW.ASYNC.S ;  /* 0x00000000000073c6 */ /* 0x000ef20000000000 */
[----:B---3--:R3:W4:Y:S01]  /*0ff0*/  @!UP1 SYNCS.EXCH.64 URZ, [UR6+0x200], UR12 ;  /* 0x0002000c06ff95b2 */ /* 0x0087220008000100 */
[----:B--2---:R-:W-:-:S09]  /*1000*/  UISETP.EQ.U32.AND UP1, UPT, UR8, 0x1, UPT ;  /* 0x000000010800788c */ /* 0x004fd2000bf22070 */
[----:B------:R-:W-:Y:S05]  /*1010*/  BRA.U !UP1, `(.L_x_16) ;  /* 0x0000000109087547 */ /* 0x000fea000b800000 */
[----:B-1--4-:R-:W-:Y:S01]  /*1020*/  UCGABAR_ARV ;  /* 0x00000000000079c7 */ /* 0x012fe20008000000 */
[----:B------:R-:W-:Y:S05]  /*1030*/  BRA `(.L_x_17) ;  /* 0x0000000000047947 */ /* 0x000fea0003800000 */
.L_x_16:
[----:B-1--4-:R-:W-:Y:S01]  /*1040*/  NOP ;  /* 0x0000000000007918 */ /* 0x012fe20000000000 */
.L_x_17:
[----:B------:R-:W1:Y:S01]  /*1050*/  S2R R59, SR_CTAID.Y ;  /* 0x00000000003b7919 */ /* 0x000e620000002600 */
[----:B------:R-:W-:-:S05]  /*1060*/  CS2R.32 R58, SR_CgaSize ;  /* 0x00000000003a7805 */ /* 0x000fca0000008a00 */
[----:B------:R-:W-:-:S05]  /*1070*/  IMAD R58, R58, -0xa0, RZ ;  /* 0xffffff603a3a7824 */ /* 0x000fca00078e02ff */
[----:B---3--:R-:W-:-:S14]  /*1080*/  R2UR UR6, R58 ;  /* 0x000000003a0672ca */ /* 0x008fdc00000e0000 */
[----:B------:R-:W2:Y:S01]  /*1090*/  LDCU UR6, c[0x0][UR6+0x2b4] ;  /* 0x00005680060677ac */ /* 0x000ea20008000800 */
[----:B------:R-:W-:-:S05]  /*10a0*/  CS2R.32 R0, SR_CgaSize ;  /* 0x0000000000007805 */ /* 0x000fca0000008a00 */
[----:B------:R-:W-:-:S06]  /*10b0*/  IMAD R0, R0, -0xa0, RZ ;  /* 0xffffff6000007824 */ /* 0x000fcc00078e02ff */
[----:B------:R-:W3:Y:S01]  /*10c0*/  LDC R0, c[0x0][R0+0x2a4] ;  /* 0x0000a90000007b82 */ /* 0x000ee20000000800 */
[----:B------:R-:W-:Y:S01]  /*10d0*/  PRMT R8, RZ, 0x7610, R8 ;  /* 0x00007610ff087816 */ /* 0x000fe20000000008 */
[----:B------:R-:W4:Y:S01]  /*10e0*/  S2R R9, SR_CTAID.X ;  /* 0x0000000000097919 */ /* 0x000f220000002500 */
[----:B------:R-:W-:-:S05]  /*10f0*/  CS2R.32 R58, SR_CgaSize ;  /* 0x00000000003a7805 */ /* 0x000fca0000008a00 */
[----:B------:R-:W-:-:S05]  /*1100*/  IMAD R58, R58, -0xa0, RZ ;  /* 0xffffff603a3a7824 */ /* 0x000fca00078e02ff */
[----:B------:R-:W-:-:S14]  /*1110*/  R2UR UR8, R58 ;  /* 0x000000003a0872ca */ /* 0x000fdc00000e0000 */
[----:B------:R-:W3:Y:S01]  /*1120*/  LDCU UR8, c[0x0][UR8+0x2b0] ;  /* 0x00005600080877ac */ /* 0x000ee20008000800 */
[----:B------:R-:W-:Y:S01]  /*1130*/  UISETP.NE.AND UP2, UPT, UR10, 0x2, UPT ;  /* 0x000000020a00788c */ /* 0x000fe2000bf45270 */
[----:B------:R-:W2:Y:S01]  /*1140*/  LDC R11, c[0x0][0xb24] ;  /* 0x0002c900ff0b7b82 */ /* 0x000ea20000000800 */
[----:B------:R-:W-:-:S05]  /*1150*/  CS2R.32 R2, SR_CgaSize ;  /* 0x0000000000027805 */ /* 0x000fca0000008a00 */
[----:B------:R-:W-:-:S06]  /*1160*/  IMAD R2, R2, -0xa0, RZ ;  /* 0xffffff6002027824 */ /* 0x000fcc00078e02ff */
[----:B------:R-:W3:Y:S08]  /*1170*/  LDC R2, c[0x0][R2+0x2a0] ;  /* 0x0000a80002027b82 */ /* 0x000ef00000000800 */
[----:B------:R-:W3:Y:S01]  /*1180*/  LDC R26, c[0x0][0xb24] ;  /* 0x0002c900ff1a7b82 */ /* 0x000ee20000000800 */
[----:B-1----:R-:W-:-:S07]  /*1190*/  I2FP.F32.U32 R56, R59 ;  /* 0x0000003b00387245 */ /* 0x002fce0000201000 */
[----:B------:R-:W1:Y:S01]  /*11a0*/  S2UR UR36, SR_CTAID.Z ;  /* 0x00000000002479c3 */ /* 0x000e620000002700 */
[----:B--2---:R-:W-:Y:S01]  /*11b0*/  ISETP.GE.AND P0, PT, R11, 0x1, PT ;  /* 0x000000010b00780c */ /* 0x004fe20003f06270 */
[----:B----4-:R-:W-:Y:S01]  /*11c0*/  IMAD.MOV.U32 R58, RZ, RZ, R9 ;  /* 0x000000ffff3a7224 */ /* 0x010fe200078e0009 */
[----:B------:R-:W-:Y:S01]  /*11d0*/  I2FP.F32.U32 R57, R9 ;  /* 0x0000000900397245 */ /* 0x000fe20000201000 */
[----:B------:R-:W-:Y:S01]  /*11e0*/  FMUL R56, R56, UR6 ;  /* 0x0000000638387c20 */ /* 0x000fe20008400000 */
[----:B------:R-:W2:Y:S03]  /*11f0*/  LDCU UR6, c[0x0][0xb30] ;  /* 0x00016600ff0677ac */ /* 0x000ea60008000800 */
[----:B---3--:R-:W-:Y:S02]  /*1200*/  FMUL R57, R57, UR8 ;  /* 0x0000000839397c20 */ /* 0x008fe40008400000 */
[----:B------:R-:W3:Y:S08]  /*1210*/  F2I.U32.TRUNC.NTZ R56, R56 ;  /* 0x0000003800387305 */ /* 0x000ef0000020f000 */
[----:B------:R-:W4:Y:S01]  /*1220*/  F2I.U32.TRUNC.NTZ R57, R57 ;  /* 0x0000003900397305 */ /* 0x000f22000020f000 */
[----:B--2---:R-:W-:Y:S01]  /*1230*/  UISETP.NE.AND UP3, UPT, UR6, 0x1, UPT ;  /* 0x000000010600788c */ /* 0x004fe2000bf65270 */
[----:B---3--:R-:W-:-:S05]  /*1240*/  IADD3 R56, PT, PT, -R56, RZ, RZ ;  /* 0x000000ff38387210 */ /* 0x008fca0007ffe1ff */
[----:B------:R-:W-:Y:S01]  /*1250*/  IMAD R56, R0, R56, R59 ;  /* 0x0000003800387224 */ /* 0x000fe200078e023b */
[----:B------:R-:W-:Y:S01]  /*1260*/  PRMT R0, RZ, 0x7610, R0 ;  /* 0x00007610ff007816 */ /* 0x000fe20000000000 */
[----:B----4-:R-:W-:-:S04]  /*1270*/  IMAD.MOV R57, RZ, RZ, -R57 ;  /* 0x000000ffff397224 */ /* 0x010fc800078e0a39 */
[----:B------:R-:W-:Y:S01]  /*1280*/  IMAD R57, R2, R57, R9 ;  /* 0x0000003902397224 */ /* 0x000fe200078e0209 */
[----:B-1----:R-:W-:Y:S06]  /*1290*/  BRA.U UP4, `(.L_x_18) ;  /* 0x0000000104247547 */ /* 0x002fec000b800000 */
[----:B------:R-:W-:Y:S01]  /*12a0*/  ISETP.NE.AND P1, PT, R56, RZ, PT ;  /* 0x000000ff3800720c */ /* 0x000fe20003f25270 */
[----:B------:R-:W-:Y:S01]  /*12b0*/  IMAD.MOV.U32 R0, RZ, RZ, 0x3 ;  /* 0x00000003ff007424 */ /* 0x000fe200078e00ff */
[C---:B------:R-:W-:Y:S02]  /*12c0*/  LOP3.LUT R2, R57.reuse, 0xfffffffe, RZ, 0xc0, !PT ;  /* 0xfffffffe39027812 */ /* 0x040fe400078ec0ff */
[----:B------:R-:W-:Y:S02]  /*12d0*/  ISETP.LT.U32.OR P1, PT, R57, 0x2, !P1 ;  /* 0x000000023900780c */ /* 0x000fe40004f21470 */
[----:B------:R-:W-:Y:S02]  /*12e0*/  SHF.L.U32 R0, R0, R2, RZ ;  /* 0x0000000200007219 */ /* 0x000fe400000006ff */
[----:B------:R-:W-:Y:S02]  /*12f0*/  SEL R4, RZ, 0x1, !P1 ;  /* 0x00000001ff047807 */ /* 0x000fe40004800000 */
[----:B------:R-:W-:-:S05]  /*1300*/  SEL R3, RZ, 0x2, !P1 ;  /* 0x00000002ff037807 */ /* 0x000fca0004800000 */
[----:B------:R-:W-:-:S05]  /*1310*/  IMAD.IADD R3, R4, 0x1, R3 ;  /* 0x0000000104037824 */ /* 0x000fca00078e0203 */
[----:B------:R-:W-:Y:S02]  /*1320*/  PRMT R8, R3, 0x7610, R8 ;  /* 0x0000761003087816 */ /* 0x000fe40000000008 */
.L_x_18:
[----:B------:R-:W-:Y:S05]  /*1330*/  @!P0 BRA `(.L_x_19) ;  /* 0x0000000000b88947 */ /* 0x000fea0003800000 */
[----:B------:R-:W1:Y:S01]  /*1340*/  LDC.64 R4, c[0x0][0xb18] ;  /* 0x0002c600ff047b82 */ /* 0x000e620000000a00 */
[----:B------:R-:W-:-:S07]  /*1350*/  ISETP.NE.AND P0, PT, R11, 0x1, PT ;  /* 0x000000010b00780c */ /* 0x000fce0003f05270 */
[----:B------:R-:W2:Y:S08]  /*1360*/  LDC R58, c[0x0][0xb0c] ;  /* 0x0002c300ff3a7b82 */ /* 0x000eb00000000800 */
[----:B------:R-:W3:Y:S08]  /*1370*/  LDC R14, c[0x0][0x370] ;  /* 0x0000dc00ff0e7b82 */ /* 0x000ef00000000800 */
[----:B------:R-:W4:Y:S01]  /*1380*/  LDC R13, c[0x0][0x374] ;  /* 0x0000dd00ff0d7b82 */ /* 0x000f220000000800 */
[----:B-1----:R-:W-:-:S07]  /*1390*/  ISETP.NE.AND P1, PT, R4, 0x1, PT ;  /* 0x000000010400780c */ /* 0x002fce0003f25270 */
[----:B------:R-:W3:Y:S01]  /*13a0*/  LDC.64 R6, c[0x0][0xb10] ;  /* 0x0002c400ff067b82 */ /* 0x000ee20000000a00 */
[----:B--2---:R-:W-:-:S07]  /*13b0*/  ISETP.NE.AND P2, PT, R58, 0x1, PT ;  /* 0x000000013a00780c */ /* 0x004fce0003f45270 */
[----:B------:R-:W1:Y:S08]  /*13c0*/  LDC R12, c[0x0][0xb20] ;  /* 0x0002c800ff0c7b82 */ /* 0x000e700000000800 */
[----:B------:R-:W2:Y:S01]  /*13d0*/  LDC.64 R2, c[0x0][0xb28] ;  /* 0x0002ca00ff027b82 */ /* 0x000ea20000000a00 */
[----:B----4-:R-:W-:-:S04]  /*13e0*/  IMAD.HI.U32 R15, R13, R5, RZ ;  /* 0x000000050d0f7227 */ /* 0x010fc800078e00ff */
[----:B------:R-:W-:-:S04]  /*13f0*/  IMAD.HI.U32 R5, R59, R5, RZ ;  /* 0x000000053b057227 */ /* 0x000fc800078e00ff */
[----:B---3--:R-:W-:-:S05]  /*1400*/  IMAD.HI.U32 R16, R14, R6, RZ ;  /* 0x000000060e107227 */ /* 0x008fca00078e00ff */
[-C--:B------:R-:W-:Y:S01]  /*1410*/  @P2 SHF.R.U32.HI R14, RZ, R7.reuse, R16 ;  /* 0x00000007ff0e2219 */ /* 0x080fe20000011610 */
[----:B------:R-:W-:Y:S01]  /*1420*/  IMAD.HI.U32 R16, R9, R6, RZ ;  /* 0x0000000609107227 */ /* 0x000fe200078e00ff */
[-C--:B-1----:R-:W-:Y:S02]  /*1430*/  @P1 SHF.R.U32.HI R13, RZ, R12.reuse, R15 ;  /* 0x0000000cff0d1219 */ /* 0x082fe4000001160f */
[----:B------:R-:W-:Y:S02]  /*1440*/  SHF.R.U32.HI R5, RZ, R12, R5 ;  /* 0x0000000cff057219 */ /* 0x000fe40000011605 */
[----:B------:R-:W-:Y:S02]  /*1450*/  SHF.R.U32.HI R16, RZ, R7, R16 ;  /* 0x00000007ff107219 */ /* 0x000fe40000011610 */
[----:B------:R-:W-:Y:S01]  /*1460*/  SEL R5, R59, R5, !P1 ;  /* 0x000000053b057207 */ /* 0x000fe20004800000 */
[----:B--2---:R-:W-:Y:S01]  /*1470*/  IMAD.HI.U32 R15, R13, R2, RZ ;  /* 0x000000020d0f7227 */ /* 0x004fe200078e00ff */
[----:B------:R-:W-:-:S03]  /*1480*/  SEL R16, R9, R16, !P2 ;  /* 0x0000001009107207 */ /* 0x000fc60005000000 */
[----:B------:R-:W-:Y:S01]  /*1490*/  IMAD.HI.U32 R6, R14, R2, RZ ;  /* 0x000000020e067227 */ /* 0x000fe200078e00ff */
[----:B------:R-:W-:-:S04]  /*14a0*/  @P0 SHF.R.U32.HI R13, RZ, R3, R15 ;  /* 0x00000003ff0d0219 */ /* 0x000fc8000001160f */
[----:B------:R-:W-:Y:S01]  /*14b0*/  @P0 SHF.R.U32.HI R14, RZ, R3, R6 ;  /* 0x00000003ff0e0219 */ /* 0x000fe20000011606 */
[----:B------:R-:W-:-:S04]  /*14c0*/  IMAD R13, R13, R11, RZ ;  /* 0x0000000b0d0d7224 */ /* 0x000fc800078e02ff */
[----:B------:R-:W-:Y:S01]  /*14d0*/  IMAD R6, R14, R11, RZ ;  /* 0x0000000b0e067224 */ /* 0x000fe200078e02ff */
[----:B------:R-:W-:-:S04]  /*14e0*/  ISETP.GE.AND P1, PT, R5, R13, PT ;  /* 0x0000000d0500720c */ /* 0x000fc80003f26270 */
[----:B------:R-:W-:Y:S01]  /*14f0*/  ISETP.GE.OR P1, PT, R16, R6, P1 ;  /* 0x000000061000720c */ /* 0x000fe20000f26670 */
[----:B------:R-:W-:-:S05]  /*1500*/  IMAD.HI.U32 R6, R5, R2, RZ ;  /* 0x0000000205067227 */ /* 0x000fca00078e00ff */
[----:B------:R-:W-:-:S04]  /*1510*/  SHF.R.U32.HI R6, RZ, R3, R6 ;  /* 0x00000003ff067219 */ /* 0x000fc80000011606 */
[----:B------:R-:W-:-:S03]  /*1520*/  SEL R6, R5, R6, !P0 ;  /* 0x0000000605067207 */ /* 0x000fc60004000000 */
[----:B------:R-:W-:Y:S01]  /*1530*/  @!P1 IMAD.HI.U32 R7, R16, R2, RZ ;  /* 0x0000000210079227 */ /* 0x000fe200078e00ff */
[----:B------:R-:W-:-:S04]  /*1540*/  IADD3 R2, PT, PT, -R6, RZ, RZ ;  /* 0x000000ff06027210 */ /* 0x000fc80007ffe1ff */
[----:B------:R-:W-:Y:S01]  /*1550*/  @!P1 SHF.R.U32.HI R3, RZ, R3, R7 ;  /* 0x00000003ff039219 */ /* 0x000fe20000011607 */
[----:B------:R-:W-:Y:S01]  /*1560*/  IMAD R2, R11, R2, R5 ;  /* 0x000000020b027224 */ /* 0x000fe200078e0205 */
[----:B------:R-:W-:Y:S02]  /*1570*/  IADD3 R7, PT, PT, -R5, RZ, RZ ;  /* 0x000000ff05077210 */ /* 0x000fe40007ffe1ff */
[----:B------:R-:W-:-:S03]  /*1580*/  @!P1 SEL R3, R16, R3, !P0 ;  /* 0x0000000310039207 */ /* 0x000fc60004000000 */
[----:B------:R-:W-:Y:S02]  /*1590*/  IMAD R7, R4, R7, R59 ;  /* 0x0000000704077224 */ /* 0x000fe400078e023b */
[--C-:B------:R-:W-:Y:S02]  /*15a0*/  @!P1 IMAD.IADD R6, R6, 0x1, -R3.reuse ;  /* 0x0000000106069824 */ /* 0x100fe400078e0a03 */
[----:B------:R-:W-:Y:S01]  /*15b0*/  @!P1 IMAD R3, R2, R14, R3 ;  /* 0x0000000e02039224 */ /* 0x000fe200078e0203 */
[----:B------:R-:W-:Y:S01]  /*15c0*/  IADD3 R2, PT, PT, -R16, RZ, RZ ;  /* 0x000000ff10027210 */ /* 0x000fe20007ffe1ff */
[----:B------:R-:W-:Y:S02]  /*15d0*/  @!P1 IMAD R5, R6, R11, R16 ;  /* 0x0000000b06059224 */ /* 0x000fe400078e0210 */
[----:B------:R-:W-:Y:S02]  /*15e0*/  @!P1 IMAD.MOV.U32 R16, RZ, RZ, R3 ;  /* 0x000000ffff109224 */ /* 0x000fe400078e0003 */
[----:B------:R-:W-:-:S02]  /*15f0*/  IMAD R2, R58, R2, R9 ;  /* 0x000000023a027224 */ /* 0x000fc400078e0209 */
[----:B------:R-:W-:Y:S02]  /*1600*/  IMAD R59, R5, R4, R7 ;  /* 0x00000004053b7224 */ /* 0x000fe400078e0207 */
[----:B------:R-:W-:Y:S02]  /*1610*/  IMAD R58, R16, R58, R2 ;  /* 0x0000003a103a7224 */ /* 0x000fe400078e0202 */
.L_x_19:
[----:B------:R-:W-:Y:S05]  /*1620*/  BRA.U UP3, `(.L_x_20) ;  /* 0x0000000103407547 */ /* 0x000fea000b800000 */
[----:B------:R-:W1:Y:S08]  /*1630*/  LDC.64 R4, c[0x0][0xb10] ;  /* 0x0002c400ff047b82 */ /* 0x000e700000000a00 */
[----:B------:R-:W2:Y:S08]  /*1640*/  LDC.64 R2, c[0x0][0xb18] ;  /* 0x0002c600ff027b82 */ /* 0x000eb00000000a00 */
[----:B------:R-:W3:Y:S08]  /*1650*/  LDC R6, c[0x0][0xb20] ;  /* 0x0002c800ff067b82 */ /* 0x000ef00000000800 */
[----:B------:R-:W4:Y:S01]  /*1660*/  LDC R7, c[0x0][0xb0c] ;  /* 0x0002c300ff077b82 */ /* 0x000f220000000800 */
[----:B-1----:R-:W-:-:S05]  /*1670*/  IMAD.HI.U32 R4, R58, R4, RZ ;  /* 0x000000043a047227 */ /* 0x002fca00078e00ff */
[----:B------:R-:W-:Y:S01]  /*1680*/  SHF.R.U32.HI R4, RZ, R5, R4 ;  /* 0x00000005ff047219 */ /* 0x000fe20000011604 */
[----:B--2---:R-:W-:Y:S01]  /*1690*/  IMAD.HI.U32 R3, R59, R3, RZ ;  /* 0x000000033b037227 */ /* 0x004fe200078e00ff */
[----:B------:R-:W-:-:S04]  /*16a0*/  ISETP.NE.AND P0, PT, R2, 0x1, PT ;  /* 0x000000010200780c */ /* 0x000fc80003f05270 */
[----:B---3--:R-:W-:-:S04]  /*16b0*/  SHF.R.U32.HI R3, RZ, R6, R3 ;  /* 0x00000006ff037219 */ /* 0x008fc80000011603 */
[----:B------:R-:W-:Y:S02]  /*16c0*/  SEL R3, R59, R3, !P0 ;  /* 0x000000033b037207 */ /* 0x000fe40004000000 */
[----:B----4-:R-:W-:-:S04]  /*16d0*/  ISETP.NE.AND P1, PT, R7, 0x1, PT ;  /* 0x000000010700780c */ /* 0x010fc80003f25270 */
[----:B------:R-:W-:-:S05]  /*16e0*/  SEL R5, R58, R4, !P1 ;  /* 0x000000043a057207 */ /* 0x000fca0004800000 */
[----:B------:R-:W-:Y:S02]  /*16f0*/  IMAD.IADD R4, R3, 0x1, -R5 ;  /* 0x0000000103047824 */ /* 0x000fe400078e0a05 */
[----:B------:R-:W-:Y:S02]  /*1700*/  IMAD.IADD R3, R5, 0x1, -R3 ;  /* 0x0000000105037824 */ /* 0x000fe400078e0a03 */
[----:B------:R-:W-:Y:S02]  /*1710*/  IMAD R58, R4, R7, R58 ;  /* 0x00000007043a7224 */ /* 0x000fe400078e023a */
[----:B------:R-:W-:Y:S02]  /*1720*/  IMAD R59, R3, R2, R59 ;  /* 0x00000002033b7224 */ /* 0x000fe400078e023b */
.L_x_20:
[----:B------:R-:W-:Y:S05]  /*1730*/  BRA.U !UP1, `(.L_x_21) ;  /* 0x00000001090c7547 */ /* 0x000fea000b800000 */
[----:B------:R-:W-:Y:S01]  /*1740*/  UCGABAR_WAIT ;  /* 0x0000000000007dc7 */ /* 0x000fe20008000000 */
[----:B------:R-:W-:Y:S01]  /*1750*/  CCTL.IVALL ;  /* 0x00000000ff00798f */ /* 0x000fe20002000000 */
[----:B------:R-:W-:Y:S05]  /*1760*/  BRA `(.L_x_22) ;  /* 0x0000000000047947 */ /* 0x000fea0003800000 */
.L_x_21:
[----:B------:R-:W-:Y:S06]  /*1770*/  BAR.SYNC.DEFER_BLOCKING 0x0 ;  /* 0x0000000000007b1d */ /* 0x000fec0000010000 */
.L_x_22:
[----:B------:R-:W-:Y:S05]  /*1780*/  BRA.U UP2, `(.L_x_23) ;  /* 0x0000001d023c7547 */ /* 0x000fea000b800000 */
[----:B------:R-:W1:Y:S01]  /*1790*/  LDCU UR15, c[0x0][0x38c] ;  /* 0x00007180ff0f77ac */ /* 0x000e620008000800 */
[----:B------:R-:W2:Y:S01]  /*17a0*/  LDC R8, c[0x0][0x370] ;  /* 0x0000dc00ff087b82 */ /* 0x000ea20000000800 */
[C---:B------:R-:W-:Y:S01]  /*17b0*/  IMAD.SHL.U32 R17, R9.reuse, 0x10, RZ ;  /* 0x0000001009117824 */ /* 0x040fe200078e00ff */
[----:B------:R-:W-:Y:S01]  /*17c0*/  PLOP3.LUT P1, PT, PT, PT, UP5, 0x80, 0x8 ;  /* 0x000000000008781c */ /* 0x000fe20003f2f058 */
[----:B------:R-:W-:Y:S01]  /*17d0*/  UISETP.NE.AND UP1, UPT, UR10, URZ, UPT ;  /* 0x000000ff0a00728c */ /* 0x000fe2000bf25270 */
[----:B------:R-:W-:Y:S01]  /*17e0*/  ISETP.NE.AND P4, PT, R10, RZ, P5 ;  /* 0x000000ff0a00720c */ /* 0x000fe20002f85270 */
[----:B------:R-:W-:Y:S01]  /*17f0*/  IMAD.SHL.U32 R16, R9, 0x40, RZ ;  /* 0x0000004009107824 */ /* 0x000fe200078e00ff */
[----:B------:R-:W-:Y:S01]  /*1800*/  PLOP3.LUT P1, PT, P1, PT, PT, 0x8, 0x80 ;  /* 0x000000000080781c */ /* 0x000fe20000f2e170 */
[----:B------:R-:W-:Y:S01]  /*1810*/  IMAD.MOV.U32 R15, RZ, RZ, 0x1 ;  /* 0x00000001ff0f7424 */ /* 0x000fe200078e00ff */
[----:B------:R-:W3:Y:S01]  /*1820*/  LDC R0, c[0x0][0x374] ;  /* 0x0000dd00ff007b82 */ /* 0x000ee20000000800 */
[----:B------:R-:W-:Y:S01]  /*1830*/  IMAD.MOV.U32 R14, RZ, RZ, RZ ;  /* 0x000000ffff0e7224 */ /* 0x000fe200078e00ff */
[----:B------:R-:W-:Y:S01]  /*1840*/  CS2R R12, SRZ ;  /* 0x00000000000c7805 */ /* 0x000fe2000001ff00 */
[----:B------:R-:W-:Y:S01]  /*1850*/  IMAD.MOV.U32 R11, RZ, RZ, 0x1 ;  /* 0x00000001ff0b7424 */ /* 0x000fe200078e00ff */
[----:B------:R-:W-:Y:S01]  /*1860*/  LOP3.LUT R17, R17, 0x10, RZ, 0xc0, !PT ;  /* 0x0000001011117812 */ /* 0x000fe200078ec0ff */
[----:B------:R-:W4:Y:S01]  /*1870*/  LDCU.64 UR24, c[0x0][0x348] ;  /* 0x00006900ff1877ac */ /* 0x000f220008000a00 */
[----:B-1----:R-:W-:-:S02]  /*1880*/  UIADD3 UR4, UPT, UPT, UR15, 0x7f, URZ ;  /* 0x0000007f0f047890 */ /* 0x002fc4000fffe0ff */
[----:B------:R-:W-:Y:S02]  /*1890*/  USEL UR7, UR7, 0x2, UP1 ;  /* 0x0000000207077887 */ /* 0x000fe40008800000 */
[----:B------:R-:W-:Y:S01]  /*18a0*/  USHF.R.S32.HI UR22, URZ, 0x1f, UR4 ;  /* 0x0000001fff167899 */ /* 0x000fe20008011404 */
[----:B------:R-:W-:-:S03]  /*18b0*/  UMOV UR13, URZ ;  /* 0x000000ff000d7c82 */ /* 0x000fc60008000000 */
[----:B------:R-:W-:Y:S02]  /*18c0*/  ULEA.HI UR22, UR22, UR4, URZ, 0x7 ;  /* 0x0000000416167291 */ /* 0x000fe4000f8f38ff */
[----:B------:R-:W-:Y:S02]  /*18d0*/  UIADD3 UR4, UPT, UPT, UR15, -0x1, URZ ;  /* 0xffffffff0f047890 */ /* 0x000fe4000fffe0ff */
[----:B------:R-:W-:Y:S02]  /*18e0*/  USHF.R.S32.HI UR22, URZ, 0x7, UR22 ;  /* 0x00000007ff167899 */ /* 0x000fe40008011416 */
[----:B------:R-:W-:Y:S02]  /*18f0*/  UISETP.GE.U32.AND UP2, UPT, UR4, -0xff, UPT ;  /* 0xffffff010400788c */ /* 0x000fe4000bf46070 */
[----:B------:R-:W-:Y:S02]  /*1900*/  UISETP.LT.U32.AND UP0, UPT, UR22, 0x16, UPT ;  /* 0x000000161600788c */ /* 0x000fe4000bf01070 */
[----:B------:R-:W-:-:S02]  /*1910*/  UIADD3 UR15, UPT, UPT, UR15, 0xfe, URZ ;  /* 0x000000fe0f0f7890 */ /* 0x000fc4000fffe0ff */
[----:B------:R-:W-:-:S04]  /*1920*/  USEL UR21, UR22, 0x16, UP0 ;  /* 0x0000001616157887 */ /* 0x000fc80008000000 */
[----:B------:R-:W-:Y:S02]  /*1930*/  UIADD3 UR6, UPT, UPT, UR21, -0x1, URZ ;  /* 0xffffffff15067890 */ /* 0x000fe4000fffe0ff */
[----:B------:R-:W-:Y:S02]  /*1940*/  @UP2 UIADD3 UR6, UPT, UPT, UR21, URZ, URZ ;  /* 0x000000ff15062290 */ /* 0x000fe4000fffe0ff */
[----:B------:R-:W-:Y:S02]  /*1950*/  UIADD3 UR14, UPT, UPT, UR22, -UR21, URZ ;  /* 0x80000015160e7290 */ /* 0x000fe4000fffe0ff */
[----:B------:R-:W-:Y:S02]  /*1960*/  UIADD3 UR5, UPT, UPT, UR6, 0x1, URZ ;  /* 0x0000000106057890 */ /* 0x000fe4000fffe0ff */
[----:B--2-4-:R-:W-:-:S12]  /*1970*/  UIADD3 UR6, UPT, UPT, -UR6, URZ, URZ ;  /* 0x000000ff06067290 */ /* 0x014fd8000fffe1ff */
.L_x_43:
[----:B------:R-:W-:Y:S01]  /*1980*/  UISETP.NE.AND UP0, UPT, UR37, URZ, UPT ;  /* 0x000000ff2500728c */ /* 0x000fe2000bf05270 */
[----:B------:R-:W1:Y:S08]  /*1990*/  S2UR UR37, SR_CgaCtaId ;  /* 0x00000000002579c3 */ /* 0x000e700000008800 */
[----:B------:R-:W-:Y:S05]  /*19a0*/  BRA.U UP0, `(.L_x_24) ;  /* 0x0000000100347547 */ /* 0x000fea000b800000 */
[----:B------:R-:W2:Y:S01]  /*19b0*/  S2R R2, SR_CgaCtaId ;  /* 0x0000000000027919 */ /* 0x000ea20000008800 */
[----:B------:R-:W-:-:S04]  /*19c0*/  MOV R3, 0x400 ;  /* 0x0000040000037802 */ /* 0x000fc80000000f00 */
[----:B--2---:R-:W-:Y:S02]  /*19d0*/  LEA R2, R2, R3, 0x18 ;  /* 0x0000000302027211 */ /* 0x004fe400078ec0ff */
[----:B------:R-:W-:-:S03]  /*19e0*/  SHF.L.U32 R3, R11, 0x1f, RZ ;  /* 0x0000001f0b037819 */ /* 0x000fc600000006ff */
[----:B------:R-:W-:-:S04]  /*19f0*/  IMAD R2, R12, 0x8, R2 ;  /* 0x000000080c027824 */ /* 0x000fc800078e0202 */
[----:B------:R-:W2:Y:S02]  /*1a00*/  SYNCS.PHASECHK.TRANS64.TRYWAIT P0, [R2+URZ+0x1f0], R3 ;  /* 0x0001f003020075a7 */ /* 0x000ea400080011ff */
[----:B--2---:R-:W-:Y:S05]  /*1a10*/  @!P0 BRA `(.L_x_25) ;  /* 0x0000005400988947 */ /* 0x004fea0003800000 */
.L_x_132:
[----:B------:R-:W-:Y:S01]  /*1a20*/  VIADD R12, R12, 0x1 ;  /* 0x000000010c0c7836 */ /* 0x000fe20000000000 */
[----:B------:R2:W-:Y:S04]  /*1a30*/  SYNCS.ARRIVE.TRANS64.A1T0 RZ, [R2+URZ+0x1e0], RZ ;  /* 0x0001e0ff02ff79a7 */ /* 0x0005e800081000ff */
[----:B------:R-:W-:-:S04]  /*1a40*/  ISETP.NE.AND P0, PT, R12, 0x2, PT ;  /* 0x000000020c00780c */ /* 0x000fc80003f05270 */
[----:B------:R-:W-:Y:S02]  /*1a50*/  SEL R12, R12, RZ, P0 ;  /* 0x000000ff0c0c7207 */ /* 0x000fe40000000000 */
[----:B--2---:R-:W-:-:S04]  /*1a60*/  SEL R2, RZ, 0x1, P0 ;  /* 0x00000001ff027807 */ /* 0x004fc80000000000 */
[----:B------:R-:W-:-:S07]  /*1a70*/  LOP3.LUT R11, R11, R2, RZ, 0x3c, !PT ;  /* 0x000000020b0b7212 */ /* 0x000fce00078e3cff */
.L_x_24:
[----:B------:R-:W-:Y:S01]  /*1a80*/  UMOV UR4, 0x400 ;  /* 0x0000040000047882 */ /* 0x000fe20000000000 */
[----:B------:R-:W-:Y:S01]  /*1a90*/  SHF.L.U32 R2, R15, 0x1f, RZ ;  /* 0x0000001f0f027819 */ /* 0x000fe200000006ff */
[----:B-1----:R-:W-:Y:S01]  /*1aa0*/  ULEA UR4, UR37, UR4, 0x18 ;  /* 0x0000000425047291 */ /* 0x002fe2000f8ec0ff */
[----:B------:R-:W-:Y:S01]  /*1ab0*/  R2UR UR35, R16 ;  /* 0x00000000102372ca */ /* 0x000fe200000e0000 */
[----:B------:R-:W-:Y:S01]  /*1ac0*/  UISETP.GE.U32.AND UP0, UPT, UR15, 0xff, UPT ;  /* 0x000000ff0f00788c */ /* 0x000fe2000bf06070 */
[----:B------:R-:W-:Y:S01]  /*1ad0*/  R2UR UR11, R17 ;  /* 0x00000000110b72ca */ /* 0x000fe200000e0000 */
[----:B------:R-:W-:Y:S01]  /*1ae0*/  ULEA UR8, UR13, UR4, 0x3 ;  /* 0x000000040d087291 */ /* 0x000fe2000f8e18ff */
[----:B------:R-:W-:-:S08]  /*1af0*/  UMOV UR23, URZ ;  /* 0x000000ff00177c82 */ /* 0x000fd00008000000 */
[----:B------:R1:W2:Y:S01]  /*1b00*/  SYNCS.PHASECHK.TRANS64.TRYWAIT P0, [UR8+0xb0], R2 ;  /* 0x0000b002ff0075a7 */ /* 0x0002a20008001108 */
[----:B------:R-:W-:-:S13]  /*1b10*/  R2UR UR8, R59 ;  /* 0x000000003b0872ca */ /* 0x000fda00000e0000 */
[----:B------:R-:W-:Y:S01]  /*1b20*/  ULEA UR11, UR8, UR11, 0x5 ;  /* 0x0000000b080b7291 */ /* 0x000fe2000f8e28ff */
[----:B-1----:R-:W-:-:S05]  /*1b30*/  LEA.HI R2, R58, R58, RZ, 0x1 ;  /* 0x0000003a3a027211 */ /* 0x002fca00078f08ff */
[----:B------:R-:W-:-:S05]  /*1b40*/  IMAD.SHL.U32 R2, R2, 0x40, RZ ;  /* 0x0000004002027824 */ /* 0x000fca00078e00ff */
[----:B------:R-:W-:-:S04]  /*1b50*/  LOP3.LUT R2, R2, 0xffffff80, RZ, 0xc0, !PT ;  /* 0xffffff8002027812 */ /* 0x000fc800078ec0ff */
[----:B------:R-:W-:-:S13]  /*1b60*/  R2UR UR9, R2 ;  /* 0x00000000020972ca */ /* 0x000fda00000e0000 */
[----:B------:R-:W-:Y:S01]  /*1b70*/  ULOP3.LUT UR35, UR9, 0x40, UR35, 0xf8, !UPT ;  /* 0x0000004009237892 */ /* 0x000fe2000f8ef823 */
[----:B------:R-:W-:Y:S11]  /*1b80*/  BRA.U !UP0, `(.L_x_26) ;  /* 0x0000000108c07547 */ /* 0x000ff6000b800000 */
[----:B------:R-:W-:Y:S01]  /*1b90*/  UMOV UR16, UR6 ;  /* 0x0000000600107c82 */ /* 0x000fe20008000000 */
[----:B------:R-:W-:Y:S01]  /*1ba0*/  UMOV UR17, UR13 ;  /* 0x0000000d00117c82 */ /* 0x000fe20008000000 */
[----:B------:R-:W-:-:S05]  /*1bb0*/  UMOV UR34, URZ ;  /* 0x000000ff00227c82 */ /* 0x000fca0008000000 */
.L_x_32:
[----:B------:R-:W-:Y:S01]  /*1bc0*/  ULEA UR33, UR17, UR4, 0x3 ;  /* 0x0000000411217291 */ /* 0x000fe2000f8e18ff */
[----:B------:R-:W-:Y:S01]  /*1bd0*/  @P5 MOV R3, 0x5000 ;  /* 0x0000500000035802 */ /* 0x000fe20000000f00 */
[----:B-12-4-:R-:W-:Y:S10]  /*1be0*/  @P0 BRA `(.L_x_27) ;  /* 0x00000000000c0947 */ /* 0x016ff40003800000 */
[----:B------:R-:W-:-:S04]  /*1bf0*/  SHF.L.U32 R4, R15, 0x1f, RZ ;  /* 0x0000001f0f047819 */ /* 0x000fc800000006ff */
[----:B------:R-:W1:Y:S02]  /*1c00*/  SYNCS.PHASECHK.TRANS64.TRYWAIT P0, [UR33+0xb0], R4 ;  /* 0x0000b004ff0075a7 */ /* 0x000e640008001121 */
[----:B-1----:R-:W-:Y:S05]  /*1c10*/  @!P0 BRA `(.L_x_28) ;  /* 0x00000054002c8947 */ /* 0x002fea0003800000 */
.L_x_27:
[----:B------:R2:W-:Y:S01]  /*1c20*/  @P5 SYNCS.ARRIVE.TRANS64 RZ, [UR33], R3 ;  /* 0x00000003ffff59a7 */ /* 0x0005e20008000021 */
[----:B------:R-:W-:Y:S02]  /*1c30*/  ULOP3.LUT UR8, UR7, 0x2, URZ, 0xfc, !UPT ;  /* 0x0000000207087892 */ /* 0x000fe4000f8efcff */
[----:B------:R-:W-:Y:S02]  /*1c40*/  UIADD3 UR16, UPT, UPT, UR16, 0x1, URZ ;  /* 0x0000000110107890 */ /* 0x000fe4000fffe0ff */
[----:B------:R-:W-:Y:S02]  /*1c50*/  UISETP.NE.AND UP0, UPT, UR8, 0x2, UPT ;  /* 0x000000020800788c */ /* 0x000fe4000bf05270 */
[----:B------:R-:W-:-:S07]  /*1c60*/  UISETP.NE.AND UP2, UPT, UR16, 0x1, UPT ;  /* 0x000000011000788c */ /* 0x000fce000bf45270 */
[----:B------:R-:W-:Y:S05]  /*1c70*/  BRA.U UP0, `(.L_x_29) ;  /* 0x0000000100047547 */ /* 0x000fea000b800000 */
[----:B------:R-:W-:Y:S05]  /*1c80*/  BPT.TRAP 0x1 ;  /* 0x000000040000795c */ /* 0x000fea0000300000 */
.L_x_29:
[----:B------:R-:W-:Y:S04]  /*1c90*/  BSSY.RECONVERGENT B0, `(.L_x_30) ;  /* 0x0000003000007945 */ /* 0x000fe80003800200 */
[----:B------:R-:W-:Y:S05]  /*1ca0*/  @!P4 BRA `(.L_x_31) ;  /* 0x000000000004c947 */ /* 0x000fea0003800000 */
[----:B------:R-:W-:Y:S05]  /*1cb0*/  BPT.TRAP 0x1 ;  /* 0x000000040000795c */ /* 0x000fea0000300000 */
.L_x_31:
[----:B------:R-:W-:Y:S05]  /*1cc0*/  BSYNC.RECONVERGENT B0 ;  /* 0x0000000000007941 */ /* 0x000fea0003800200 */
.L_x_30:
[----:B------:R-:W-:Y:S02]  /*1cd0*/  UIADD3 UR13, UPT, UPT, UR17, 0x1, URZ ;  /* 0x00000001110d7890 */ /* 0x000fe4000fffe0ff */
[----:B------:R-:W-:Y:S02]  /*1ce0*/  ULEA UR32, UR17, UR4, 0xd ;  /* 0x0000000411207291 */ /* 0x000fe4000f8e68ff */
[----:B------:R-:W-:Y:S02]  /*1cf0*/  UISETP.NE.AND UP0, UPT, UR13, 0x16, UPT ;  /* 0x000000160d00788c */ /* 0x000fe4000bf05270 */
[----:B------:R-:W-:Y:S02]  /*1d00*/  UIADD3 UR28, UP1, UPT, UR24, 0x80, URZ ;  /* 0x00000080181c7890 */ /* 0x000fe4000ff3e0ff */
[----:B------:R-:W-:Y:S02]  /*1d10*/  USEL UR9, URZ, 0x1, UP0 ;  /* 0x00000001ff097887 */ /* 0x000fe40008000000 */
[----:B------:R-:W-:-:S02]  /*1d20*/  USEL UR13, UR13, URZ, UP0 ;  /* 0x000000ff0d0d7287 */ /* 0x000fc40008000000 */
[----:B------:R-:W-:Y:S02]  /*1d30*/  UIADD3 UR26, UP0, UPT, UR24, 0x180, URZ ;  /* 0x00000180181a7890 */ /* 0x000fe4000ff1e0ff */
[----:B------:R-:W-:Y:S01]  /*1d40*/  ULEA UR8, UR13, UR4, 0x3 ;  /* 0x000000040d087291 */ /* 0x000fe2000f8e18ff */
[----:B------:R-:W-:Y:S01]  /*1d50*/  LOP3.LUT R15, R15, UR9, RZ, 0x3c, !PT ;  /* 0x000000090f0f7c12 */ /* 0x000fe2000f8e3cff */
[----:B------:R-:W-:Y:S02]  /*1d60*/  ULOP3.LUT UR33, UR33, 0xfefffff8, URZ, 0xc0, !UPT ;  /* 0xfefffff821217892 */ /* 0x000fe4000f8ec0ff */
[----:B------:R-:W-:Y:S01]  /*1d70*/  UIADD3.X UR29, UPT, UPT, URZ, UR25, URZ, UP1, !UPT ;  /* 0x00000019ff1d7290 */ /* 0x000fe20008ffe4ff */
[----:B-1----:R-:W-:Y:S01]  /*1d80*/  SHF.L.U32 R2, R15, 0x1f, RZ ;  /* 0x0000001f0f027819 */ /* 0x002fe200000006ff */
[----:B------:R-:W-:Y:S02]  /*1d90*/  UIADD3 UR32, UPT, UPT, UR32, 0x1400, URZ ;  /* 0x0000140020207890 */ /* 0x000fe4000fffe0ff */
[----:B------:R-:W-:Y:S01]  /*1da0*/  UIADD3.X UR27, UPT, UPT, URZ, UR25, URZ, UP0, !UPT ;  /* 0x00000019ff1b7290 */ /* 0x000fe200087fe4ff */
[----:B------:R1:W4:Y:S01]  /*1db0*/  SYNCS.PHASECHK.TRANS64.TRYWAIT P0, [UR8+0xb0], R2 ;  /* 0x0000b002ff0075a7 */ /* 0x0003220008001108 */
[----:B------:R-:W-:Y:S01]  /*1dc0*/  ULEA UR8, UR17, UR4, 0xb ;  /* 0x0000000411087291 */ /* 0x000fe2000f8e58ff */
[----:B------:R-:W-:Y:S01]  /*1dd0*/  UMOV UR18, 0x0 ;  /* 0x0000000000127882 */ /* 0x000fe20000000000 */
[----:B------:R-:W-:-:S02]  /*1de0*/  UMOV UR19, 0x10000000 ;  /* 0x1000000000137882 */ /* 0x000fc40000000000 */
[----:B------:R-:W-:Y:S01]  /*1df0*/  UIADD3 UR8, UPT, UPT, UR8, 0x2d400, URZ ;  /* 0x0002d40008087890 */ /* 0x000fe2000fffe0ff */
[----:B------:R2:W-:Y:S01]  /*1e00*/  UTMALDG.3D.2CTA [UR32], [UR28], desc[UR18] ;  /* 0x000012201c0075b4 */ /* 0x0005e20008211000 */
[----:B------:R-:W-:Y:S01]  /*1e10*/  UMOV UR10, UR34 ;  /* 0x00000022000a7c82 */ /* 0x000fe20008000000 */
[----:B------:R-:W-:Y:S01]  /*1e20*/  UMOV UR12, UR36 ;  /* 0x00000024000c7c82 */ /* 0x000fe20008000000 */
[----:B------:R-:W-:Y:S01]  /*1e30*/  UMOV UR9, UR33 ;  /* 0x0000002100097c82 */ /* 0x000fe20008000000 */
[----:B------:R-:W-:Y:S01]  /*1e40*/  UMOV UR23, UR5 ;  /* 0x0000000500177c82 */ /* 0x000fe20008000000 */
[----:B------:R-:W-:-:S03]  /*1e50*/  UMOV UR17, UR13 ;  /* 0x0000000d00117c82 */ /* 0x000fc60008000000 */
[----:B------:R1:W-:Y:S01]  /*1e60*/  UTMALDG.3D.2CTA [UR8], [UR26], desc[UR18] ;  /* 0x000012081a0075b4 */ /* 0x0003e20008211000 */
[----:B--2---:R-:W-:Y:S01]  /*1e70*/  UIADD3 UR34, UPT, UPT, UR34, 0x80, URZ ;  /* 0x0000008022227890 */ /* 0x004fe2000fffe0ff */
[----:B------:R-:W-:Y:S11]  /*1e80*/  BRA.U UP2, `(.L_x_32) ;  /* 0xfffffffd024c7547 */ /* 0x000ff6000b83ffff */
.L_x_26:
[----:B-1----:R-:W-:Y:S01]  /*1e90*/  ULEA UR8, UR13, UR4, 0x3 ;  /* 0x000000040d087291 */ /* 0x002fe2000f8e18ff */
[----:B------:R-:W-:Y:S01]  /*1ea0*/  SHF.L.U32 R2, R15, 0x1f, RZ ;  /* 0x0000001f0f027819 */ /* 0x000fe200000006ff */
[----:B------:R-:W-:Y:S01]  /*1eb0*/  @!P1 SYNCS.ARRIVE.TRANS64.A1T0 RZ, [UR4+0x178], RZ ;  /* 0x000178ffffff99a7 */ /* 0x000fe20008100004 */
[----:B------:R-:W-:-:S06]  /*1ec0*/  UISETP.GT.AND UP0, UPT, UR22, UR21, UPT ;  /* 0x000000151600728c */ /* 0x000fcc000bf04270 */
[----:B--2-4-:R1:W2:Y:S03]  /*1ed0*/  SYNCS.PHASECHK.TRANS64.TRYWAIT P0, [UR8+0xb0], R2 ;  /* 0x0000b002ff0075a7 */ /* 0x0142a60008001108 */
[----:B------:R-:W-:Y:S05]  /*1ee0*/  BRA.U !UP0, `(.L_x_33) ;  /* 0x0000000108c07547 */ /* 0x000fea000b800000 */
[----:B------:R-:W-:Y:S01]  /*1ef0*/  UIADD3 UR26, UPT, UPT, UR14, UR23, URZ ;  /* 0x000000170e1a7290 */ /* 0x000fe2000fffe0ff */
[----:B------:R-:W-:-:S11]  /*1f00*/  UMOV UR27, UR13 ;  /* 0x0000000d001b7c82 */ /* 0x000fd60008000000 */
.L_x_39:
[----:B------:R-:W-:Y:S01]  /*1f10*/  ULEA UR17, UR27, UR4, 0x3 ;  /* 0x000000041b117291 */ /* 0x000fe2000f8e18ff */
[----:B--2---:R-:W-:Y:S01]  /*1f20*/  @P5 MOV R3, 0x5000 ;  /* 0x0000500000035802 */ /* 0x004fe20000000f00 */
[----:B-12---:R-:W-:Y:S10]  /*1f30*/  @P0 BRA `(.L_x_34) ;  /* 0x00000000000c0947 */ /* 0x006ff40003800000 */
[----:B------:R-:W-:-:S04]  /*1f40*/  SHF.L.U32 R4, R15, 0x1f, RZ ;  /* 0x0000001f0f047819 */ /* 0x000fc800000006ff */
[----:B------:R-:W2:Y:S02]  /*1f50*/  SYNCS.PHASECHK.TRANS64.TRYWAIT P0, [UR17+0xb0], R4 ;  /* 0x0000b004ff0075a7 */ /* 0x000ea40008001111 */
[----:B--2---:R-:W-:Y:S05]  /*1f60*/  @!P0 BRA `(.L_x_35) ;  /* 0x0000005000708947 */ /* 0x004fea0003800000 */
.L_x_34:
[----:B------:R2:W-:Y:S01]  /*1f70*/  @P5 SYNCS.ARRIVE.TRANS64 RZ, [UR17], R3 ;  /* 0x00000003ffff59a7 */ /* 0x0005e20008000011 */
[----:B------:R-:W-:-:S04]  /*1f80*/  ULOP3.LUT UR8, UR7, 0x2, URZ, 0xfc, !UPT ;  /* 0x0000000207087892 */ /* 0x000fc8000f8efcff */
[----:B------:R-:W-:-:S09]  /*1f90*/  UISETP.NE.AND UP0, UPT, UR8, 0x2, UPT ;  /* 0x000000020800788c */ /* 0x000fd2000bf05270 */
[----:B------:R-:W-:Y:S05]  /*1fa0*/  BRA.U UP0, `(.L_x_36) ;  /* 0x0000000100047547 */ /* 0x000fea000b800000 */
[----:B------:R-:W-:Y:S05]  /*1fb0*/  BPT.TRAP 0x1 ;  /* 0x000000040000795c */ /* 0x000fea0000300000 */
.L_x_36:
[----:B------:R-:W-:Y:S04]  /*1fc0*/  BSSY.RECONVERGENT B0, `(.L_x_37) ;  /* 0x0000003000007945 */ /* 0x000fe80003800200 */
[----:B------:R-:W-:Y:S05]  /*1fd0*/  @!P4 BRA `(.L_x_38) ;  /* 0x000000000004c947 */ /* 0x000fea0003800000 */
[----:B------:R-:W-:Y:S05]  /*1fe0*/  BPT.TRAP 0x1 ;  /* 0x000000040000795c */ /* 0x000fea0000300000 */
.L_x_38:
[----:B------:R-:W-:Y:S05]  /*1ff0*/  BSYNC.RECONVERGENT B0 ;  /* 0x0000000000007941 */ /* 0x000fea0003800200 */
.L_x_37:
        /* <DEDUP_REMOVED lines=9> */
[----:B------:R-:W-:Y:S02]  /*2090*/  USHF.L.U32 UR18, UR23, 0x7, URZ ;  /* 0x0000000717127899 */ /* 0x000fe400080006ff */
[----:B------:R-:W-:Y:S01]  /*20a0*/  ULOP3.LUT UR17, UR17, 0xfefffff8, URZ, 0xc0, !UPT ;  /* 0xfefffff811117892 */ /* 0x000fe2000f8ec0ff */
[----:B-1----:R-:W-:Y:S01]  /*20b0*/  SHF.L.U32 R2, R15, 0x1f, RZ ;  /* 0x0000001f0f027819 */ /* 0x002fe200000006ff */
[----:B------:R-:W-:Y:S02]  /*20c0*/  UIADD3 UR16, UPT, UPT, UR16, 0x1400, URZ ;  /* 0x0000140010107890 */ /* 0x000fe4000fffe0ff */
[----:B------:R-:W-:Y:S01]  /*20d0*/  UIADD3.X UR33, UPT, UPT, URZ, UR25, URZ, UP1, !UPT ;  /* 0x00000019ff217290 */ /* 0x000fe20008ffe4ff */
[----:B------:R4:W1:Y:S01]  /*20e0*/  SYNCS.PHASECHK.TRANS64.TRYWAIT P0, [UR8+0xb0], R2 ;  /* 0x0000b002ff0075a7 */ /* 0x0008620008001108 */
[----:B------:R-:W-:-:S02]  /*20f0*/  ULEA UR8, UR27, UR4, 0xb ;  /* 0x000000041b087291 */ /* 0x000fc4000f8e58ff */
[----:B------:R-:W-:Y:S02]  /*2100*/  UIADD3.X UR31, UPT, UPT, URZ, UR25, URZ, UP0, !UPT ;  /* 0x00000019ff1f7290 */ /* 0x000fe400087fe4ff */
[----:B------:R-:W-:Y:S01]  /*2110*/  UIADD3 UR8, UPT, UPT, UR8, 0x2d400, URZ ;  /* 0x0002d40008087890 */ /* 0x000fe2000fffe0ff */
[----:B------:R-:W-:Y:S01]  /*2120*/  UMOV UR28, 0x0 ;  /* 0x00000000001c7882 */ /* 0x000fe20000000000 */
[----:B------:R-:W-:Y:S01]  /*2130*/  UMOV UR29, 0x10000000 ;  /* 0x10000000001d7882 */ /* 0x000fe20000000000 */
[----:B------:R-:W-:Y:S01]  /*2140*/  UMOV UR19, UR35 ;  /* 0x0000002300137c82 */ /* 0x000fe20008000000 */
[----:B------:R-:W-:Y:S01]  /*2150*/  UMOV UR20, UR36 ;  /* 0x0000002400147c82 */ /* 0x000fe20008000000 */
[----:B------:R-:W-:Y:S01]  /*2160*/  UMOV UR12, UR36 ;  /* 0x00000024000c7c82 */ /* 0x000fe20008000000 */
[----:B------:R-:W-:Y:S01]  /*2170*/  UMOV UR9, UR17 ;  /* 0x0000001100097c82 */ /* 0x000fe20008000000 */
[----:B------:R-:W-:Y:S01]  /*2180*/  UMOV UR10, UR18 ;  /* 0x00000012000a7c82 */ /* 0x000fe20008000000 */
[----:B------:R4:W-:Y:S01]  /*2190*/  UTMALDG.3D.2CTA [UR16], [UR32], desc[UR28] ;  /* 0x00001c10200075b4 */ /* 0x0009e20008211000 */
[----:B------:R-:W-:Y:S01]  /*21a0*/  UIADD3 UR23, UPT, UPT, UR23, 0x1, URZ ;  /* 0x0000000117177890 */ /* 0x000fe2000fffe0ff */
[----:B------:R-:W-:-:S03]  /*21b0*/  UMOV UR27, UR13 ;  /* 0x0000000d001b7c82 */ /* 0x000fc60008000000 */
[----:B------:R-:W-:Y:S01]  /*21c0*/  UISETP.NE.AND UP0, UPT, UR23, UR26, UPT ;  /* 0x0000001a1700728c */ /* 0x000fe2000bf05270 */
[----:B------:R4:W-:Y:S08]  /*21d0*/  UTMALDG.3D.2CTA [UR8], [UR30], desc[UR28] ;  /* 0x00001c081e0075b4 */ /* 0x0009f00008211000 */
[----:B----4-:R-:W-:Y:S05]  /*21e0*/  BRA.U UP0, `(.L_x_39) ;  /* 0xfffffffd00487547 */ /* 0x010fea000b83ffff */
.L_x_33:
[C---:B-1----:R-:W-:Y:S01]  /*21f0*/  LEA R2, R14.reuse, UR4, 0x3 ;  /* 0x000000040e027c11 */ /* 0x042fe2000f8e18ff */
[----:B------:R-:W-:Y:S01]  /*2200*/  NOP ;  /* 0x0000000000007918 */ /* 0x000fe20000000000 */
[----:B--2---:R-:W-:Y:S02]  /*2210*/  SHF.L.U32 R3, R13, 0x1f, RZ ;  /* 0x0000001f0d037819 */ /* 0x004fe400000006ff */
[----:B------:R-:W-:Y:S02]  /*2220*/  LEA R4, R14, UR4, 0x4 ;  /* 0x000000040e047c11 */ /* 0x000fe4000f8e20ff */
[----:B------:R-:W1:Y:S02]  /*2230*/  SYNCS.PHASECHK.TRANS64.TRYWAIT P0, [R2+URZ+0x180], R3 ;  /* 0x00018003020075a7 */ /* 0x000e6400080011ff */
[----:B-1----:R-:W-:Y:S05]  /*2240*/  @!P0 BRA `(.L_x_40) ;  /* 0x0000004c00d08947 */ /* 0x002fea0003800000 */
.L_x_135:
[----:B------:R-:W2:Y:S01]  /*2250*/  LDS.128 R4, [R4+0x210] ;  /* 0x0002100004047984 */ /* 0x000ea20000000c00 */
[----:B------:R-:W-:Y:S01]  /*2260*/  ISETP.GE.AND P0, PT, R26, 0x1, PT ;  /* 0x000000011a00780c */ /* 0x000fe20003f06270 */
[----:B-1----:R-:W-:Y:S01]  /*2270*/  VIADD R2, R2, 0x190 ;  /* 0x0000019002027836 */ /* 0x002fe20000000000 */
[----:B------:R-:W-:Y:S01]  /*2280*/  @!PT LDS RZ, [RZ] ;  /* 0x00000000fffff984 */ /* 0x000fe20000000800 */
[----:B------:R-:W-:Y:S01]  /*2290*/  @!PT LDS RZ, [RZ] ;  /* 0x00000000fffff984 */ /* 0x000fe20000000800 */
[----:B------:R-:W-:Y:S01]  /*22a0*/  @!PT LDS RZ, [RZ] ;  /* 0x00000000fffff984 */ /* 0x000fe20000000800 */
[----:B------:R-:W-:Y:S01]  /*22b0*/  @!PT LDS RZ, [RZ] ;  /* 0x00000000fffff984 */ /* 0x000fe20000000800 */
[----:B------:R1:W-:Y:S06]  /*22c0*/  MEMBAR.ALL.CTA ;  /* 0x0000000000007992 */ /* 0x0003ec0000008000 */
[----:B-1----:R-:W1:Y:S01]  /*22d0*/  FENCE.VIEW.ASYNC.S ;  /* 0x00000000000073c6 */ /* 0x002e620000000000 */
[----:B------:R-:W-:-:S04]  /*22e0*/  PRMT R2, RZ, 0x654, R2 ;  /* 0x00000654ff027816 */ /* 0x000fc80000000002 */
[----:B-1----:R1:W-:Y:S01]  /*22f0*/  SYNCS.ARRIVE.TRANS64.RED.A1T0 RZ, [R2+URZ], RZ ;  /* 0x000000ff02ff79a7 */ /* 0x0023e200081004ff */
[----:B--2---:R-:W-:-:S13]  /*2300*/  LOP3.LUT P2, RZ, R6, 0x1, RZ, 0xc0, !PT ;  /* 0x0000000106ff7812 */ /* 0x004fda000784c0ff */
[----:B------:R-:W-:Y:S01]  /*2310*/  @P2 SHF.R.U32.HI R3, RZ, 0x10, R5 ;  /* 0x00000010ff032819 */ /* 0x000fe20000011605 */
[----:B------:R-:W-:Y:S01]  /*2320*/  VOTEU.ANY UP0, P2 ;  /* 0x0000000000ff7886 */ /* 0x000fe20001000100 */
[----:B------:R-:W-:Y:S02]  /*2330*/  @P2 MOV R10, R4 ;  /* 0x00000004000a2202 */ /* 0x000fe40000000f00 */
[----:B------:R-:W-:Y:S02]  /*2340*/  @P2 R2UR.BROADCAST UR8, R3 ;  /* 0x00000000030822ca */ /* 0x000fe400008e0000 */
[----:B------:R-:W-:-:S11]  /*2350*/  @P2 LOP3.LUT R9, R5, 0xffff, RZ, 0xc0, !PT ;  /* 0x0000ffff05092812 */ /* 0x000fd600078ec0ff */
[----:B------:R-:W-:Y:S01]  /*2360*/  @UP0 UMOV UR36, UR8 ;  /* 0x0000000800240c82 */ /* 0x000fe20008000000 */
[----:B-1----:R-:W-:Y:S05]  /*2370*/  @!P0 BRA `(.L_x_41) ;  /* 0x0000000000b88947 */ /* 0x002fea0003800000 */
[----:B------:R-:W3:Y:S01]  /*2380*/  LDC.64 R4, c[0x0][0xb18] ;  /* 0x0002c600ff047b82 */ /* 0x000ee20000000a00 */
[----:B------:R-:W-:-:S07]  /*2390*/  ISETP.NE.AND P3, PT, R26, 0x1, PT ;  /* 0x000000011a00780c */ /* 0x000fce0003f65270 */
[----:B------:R-:W1:Y:S08]  /*23a0*/  LDC.64 R6, c[0x0][0xb10] ;  /* 0x0002c400ff067b82 */ /* 0x000e700000000a00 */
[----:B------:R-:W2:Y:S08]  /*23b0*/  LDC R18, c[0x0][0xb20] ;  /* 0x0002c800ff127b82 */ /* 0x000eb00000000800 */
[----:B------:R-:W4:Y:S01]  /*23c0*/  LDC R19, c[0x0][0xb0c] ;  /* 0x0002c300ff137b82 */ /* 0x000f220000000800 */
[----:B---3--:R-:W-:Y:S01]  /*23d0*/  IMAD.HI.U32 R21, R0, R5, RZ ;  /* 0x0000000500157227 */ /* 0x008fe200078e00ff */
[----:B------:R-:W-:-:S03]  /*23e0*/  ISETP.NE.AND P0, PT, R4, 0x1, PT ;  /* 0x000000010400780c */ /* 0x000fc60003f05270 */
[----:B------:R-:W-:-:S03]  /*23f0*/  IMAD.HI.U32 R5, R9, R5, RZ ;  /* 0x0000000509057227 */ /* 0x000fc600078e00ff */
[----:B------:R-:W3:Y:S01]  /*2400*/  LDC.64 R2, c[0x0][0xb28] ;  /* 0x0002ca00ff027b82 */ /* 0x000ee20000000a00 */
[----:B-1----:R-:W-:-:S04]  /*2410*/  IMAD.HI.U32 R22, R8, R6, RZ ;  /* 0x0000000608167227 */ /* 0x002fc800078e00ff */
[----:B------:R-:W-:Y:S01]  /*2420*/  IMAD.HI.U32 R23, R10, R6, RZ ;  /* 0x000000060a177227 */ /* 0x000fe200078e00ff */
[----:B------:R-:W-:Y:S02]  /*2430*/  SHF.R.U32.HI R22, RZ, R7, R22 ;  /* 0x00000007ff167219 */ /* 0x000fe40000011616 */
[-C--:B--2---:R-:W-:Y:S02]  /*2440*/  SHF.R.U32.HI R21, RZ, R18.reuse, R21 ;  /* 0x00000012ff157219 */ /* 0x084fe40000011615 */
[----:B------:R-:W-:Y:S02]  /*2450*/  SHF.R.U32.HI R5, RZ, R18, R5 ;  /* 0x00000012ff057219 */ /* 0x000fe40000011605 */
[----:B------:R-:W-:Y:S02]  /*2460*/  SEL R21, R0, R21, !P0 ;  /* 0x0000001500157207 */ /* 0x000fe40004000000 */
[----:B------:R-:W-:Y:S02]  /*2470*/  SHF.R.U32.HI R23, RZ, R7, R23 ;  /* 0x00000007ff177219 */ /* 0x000fe40000011617 */
[----:B----4-:R-:W-:-:S02]  /*2480*/  ISETP.NE.AND P1, PT, R19, 0x1, PT ;  /* 0x000000011300780c */ /* 0x010fc40003f25270 */
[----:B------:R-:W-:Y:S02]  /*2490*/  SEL R5, R9, R5, !P0 ;  /* 0x0000000509057207 */ /* 0x000fe40004000000 */
[----:B------:R-:W-:Y:S02]  /*24a0*/  SEL R22, R8, R22, !P1 ;  /* 0x0000001608167207 */ /* 0x000fe40004800000 */
[----:B------:R-:W-:Y:S01]  /*24b0*/  SEL R23, R10, R23, !P1 ;  /* 0x000000170a177207 */ /* 0x000fe20004800000 */
[----:B---3--:R-:W-:-:S04]  /*24c0*/  IMAD.HI.U32 R20, R21, R2, RZ ;  /* 0x0000000215147227 */ /* 0x008fc800078e00ff */
        /* <DEDUP_REMOVED lines=10> */
[----:B------:R-:W-:-:S04]  /*2570*/  @!P0 IMAD.HI.U32 R7, R23, R2, RZ ;  /* 0x0000000217078227 */ /* 0x000fc800078e00ff */
[----:B------:R-:W-:Y:S01]  /*2580*/  IMAD.MOV R2, RZ, RZ, -R6 ;  /* 0x000000ffff027224 */ /* 0x000fe200078e0a06 */
[----:B------:R-:W-:Y:S02]  /*2590*/  @!P0 SHF.R.U32.HI R3, RZ, R3, R7 ;  /* 0x00000003ff038219 */ /* 0x000fe40000011607 */
[----:B------:R-:W-:Y:S01]  /*25a0*/  IADD3 R7, PT, PT, -R5, RZ, RZ ;  /* 0x000000ff05077210 */ /* 0x000fe20007ffe1ff */
[----:B------:R-:W-:Y:S01]  /*25b0*/  IMAD R2, R26, R2, R5 ;  /* 0x000000021a027224 */ /* 0x000fe200078e0205 */
        /* <DEDUP_REMOVED lines=10> */
.L_x_41:
[----:B------:R-:W1:Y:S02]  /*2660*/  LDCU UR8, c[0x0][0xb30] ;  /* 0x00016600ff0877ac */ /* 0x000e640008000800 */
[----:B-1----:R-:W-:-:S09]  /*2670*/  UISETP.NE.AND UP0, UPT, UR8, 0x1, UPT ;  /* 0x000000010800788c */ /* 0x002fd2000bf05270 */
[----:B------:R-:W-:Y:S05]  /*2680*/  BRA.U UP0, `(.L_x_42) ;  /* 0x0000000100407547 */ /* 0x000fea000b800000 */
[----:B------:R-:W1:Y:S08]  /*2690*/  LDC.64 R4, c[0x0][0xb10] ;  /* 0x0002c400ff047b82 */ /* 0x000e700000000a00 */
[----:B------:R-:W2:Y:S08]  /*26a0*/  LDC.64 R2, c[0x0][0xb18] ;  /* 0x0002c600ff027b82 */ /* 0x000eb00000000a00 */
[----:B------:R-:W4:Y:S08]  /*26b0*/  LDC R6, c[0x0][0xb20] ;  /* 0x0002c800ff067b82 */ /* 0x000f300000000800 */
[----:B------:R-:W3:Y:S01]  /*26c0*/  LDC R7, c[0x0][0xb0c] ;  /* 0x0002c300ff077b82 */ /* 0x000ee20000000800 */
[----:B-1----:R-:W-:-:S05]  /*26d0*/  IMAD.HI.U32 R4, R10, R4, RZ ;  /* 0x000000040a047227 */ /* 0x002fca00078e00ff */
[----:B------:R-:W-:Y:S01]  /*26e0*/  SHF.R.U32.HI R4, RZ, R5, R4 ;  /* 0x00000005ff047219 */ /* 0x000fe20000011604 */
[----:B--2---:R-:W-:Y:S01]  /*26f0*/  IMAD.HI.U32 R3, R9, R3, RZ ;  /* 0x0000000309037227 */ /* 0x004fe200078e00ff */
[----:B------:R-:W-:-:S04]  /*2700*/  ISETP.NE.AND P0, PT, R2, 0x1, PT ;  /* 0x000000010200780c */ /* 0x000fc80003f05270 */
[----:B----4-:R-:W-:-:S04]  /*2710*/  SHF.R.U32.HI R3, RZ, R6, R3 ;  /* 0x00000006ff037219 */ /* 0x010fc80000011603 */
[----:B------:R-:W-:Y:S02]  /*2720*/  SEL R3, R9, R3, !P0 ;  /* 0x0000000309037207 */ /* 0x000fe40004000000 */
[----:B---3--:R-:W-:-:S04]  /*2730*/  ISETP.NE.AND P1, PT, R7, 0x1, PT ;  /* 0x000000010700780c */ /* 0x008fc80003f25270 */
[----:B------:R-:W-:-:S05]  /*2740*/  SEL R4, R10, R4, !P1 ;  /* 0x000000040a047207 */ /* 0x000fca0004800000 */
[----:B------:R-:W-:Y:S02]  /*2750*/  IMAD.IADD R5, R3, 0x1, -R4 ;  /* 0x0000000103057824 */ /* 0x000fe400078e0a04 */
[----:B------:R-:W-:Y:S02]  /*2760*/  IMAD.IADD R3, R4, 0x1, -R3 ;  /* 0x0000000104037824 */ /* 0x000fe400078e0a03 */
[----:B------:R-:W-:Y:S02]  /*2770*/  IMAD R10, R5, R7, R10 ;  /* 0x00000007050a7224 */ /* 0x000fe400078e020a */
[----:B------:R-:W-:-:S07]  /*2780*/  IMAD R9, R3, R2, R9 ;  /* 0x0000000203097224 */ /* 0x000fce00078e0209 */
.L_x_42:
[----:B------:R-:W-:Y:S01]  /*2790*/  VIADD R14, R14, 0x1 ;  /* 0x000000010e0e7836 */ /* 0x000fe20000000000 */
[----:B------:R-:W-:Y:S01]  /*27a0*/  PLOP3.LUT P1, PT, PT, PT, PT, 0x80, 0x8 ;  /* 0x000000000008781c */ /* 0x000fe20003f2f070 */
[----:B------:R-:W-:Y:S02]  /*27b0*/  IMAD.IADD R58, R10, 0x1, R57 ;  /* 0x000000010a3a7824 */ /* 0x000fe400078e0239 */
[----:B------:R-:W-:Y:S01]  /*27c0*/  IMAD.IADD R59, R9, 0x1, R56 ;  /* 0x00000001093b7824 */ /* 0x000fe200078e0238 */
[----:B------:R-:W-:-:S04]  /*27d0*/  ISETP.NE.AND P0, PT, R14, 0x2, PT ;  /* 0x000000020e00780c */ /* 0x000fc80003f05270 */
[----:B------:R-:W-:Y:S02]  /*27e0*/  SEL R2, RZ, 0x1, P0 ;  /* 0x00000001ff027807 */ /* 0x000fe40000000000 */
[----:B------:R-:W-:Y:S02]  /*27f0*/  SEL R14, R14, RZ, P0 ;  /* 0x000000ff0e0e7207 */ /* 0x000fe40000000000 */
[----:B------:R-:W-:Y:S01]  /*2800*/  LOP3.LUT R13, R13, R2, RZ, 0x3c, !PT ;  /* 0x000000020d0d7212 */ /* 0x000fe200078e3cff */
[----:B------:R-:W-:Y:S06]  /*2810*/  @P2 BRA `(.L_x_43) ;  /* 0xfffffff000582947 */ /* 0x000fec000383ffff */
[----:B------:R-:W-:Y:S01]  /*2820*/  UIADD3 UR4, UPT, UPT, UR4, 0xb0, URZ ;  /* 0x000000b004047890 */ /* 0x000fe2000fffe0ff */
[----:B------:R-:W-:-:S03]  /*2830*/  SHF.L.U32 R2, R15, 0x1f, RZ ;  /* 0x0000001f0f027819 */ /* 0x000fc600000006ff */
[----:B------:R-:W-:-:S09]  /*2840*/  ULEA UR5, UR13, UR4, 0x3 ;  /* 0x000000040d057291 */ /* 0x000fd2000f8e18ff */
[----:B------:R-:W1:Y:S02]  /*2850*/  SYNCS.PHASECHK.TRANS64.TRYWAIT P0, [UR5], R2 ;  /* 0x00000002ff0075a7 */ /* 0x000e640008001105 */
[----:B-1----:R-:W-:Y:S05]  /*2860*/  @!P0 BRA `(.L_x_44) ;  /* 0x00000048005c8947 */ /* 0x002fea0003800000 */
.L_x_137:
[----:B------:R-:W-:-:S04]  /*2870*/  UIADD3 UR6, UPT, UPT, UR13, 0x1, URZ ;  /* 0x000000010d067890 */ /* 0x000fc8000fffe0ff */
[----:B------:R-:W-:-:S04]  /*2880*/  UISETP.NE.AND UP0, UPT, UR6, 0x16, UPT ;  /* 0x000000160600788c */ /* 0x000fc8000bf05270 */
[----:B------:R-:W-:Y:S02]  /*2890*/  USEL UR7, URZ, 0x1, UP0 ;  /* 0x00000001ff077887 */ /* 0x000fe40008000000 */
[----:B------:R-:W-:-:S04]  /*28a0*/  USEL UR6, UR6, URZ, UP0 ;  /* 0x000000ff06067287 */ /* 0x000fc80008000000 */
[----:B------:R-:W-:Y:S01]  /*28b0*/  ULEA UR5, UR6, UR4, 0x3 ;  /* 0x0000000406057291 */ /* 0x000fe2000f8e18ff */
[----:B-1----:R-:W-:-:S04]  /*28c0*/  LOP3.LUT R2, R15, UR7, RZ, 0x3c, !PT ;  /* 0x000000070f027c12 */ /* 0x002fc8000f8e3cff */
[----:B------:R-:W-:-:S04]  /*28d0*/  SHF.L.U32 R3, R2, 0x1f, RZ ;  /* 0x0000001f02037819 */ /* 0x000fc800000006ff */
[----:B------:R-:W1:Y:S02]  /*28e0*/  SYNCS.PHASECHK.TRANS64.TRYWAIT P0, [UR5], R3 ;  /* 0x00000003ff0075a7 */ /* 0x000e640008001105 */
[----:B-1----:R-:W-:Y:S05]  /*28f0*/  @!P0 BRA `(.L_x_45) ;  /* 0x0000004800508947 */ /* 0x002fea0003800000 */
.L_x_139:
[----:B------:R-:W-:-:S04]  /*2900*/  UIADD3 UR6, UPT, UPT, UR6, 0x1, URZ ;  /* 0x0000000106067890 */ /* 0x000fc8000fffe0ff */
[----:B------:R-:W-:-:S04]  /*2910*/  UISETP.NE.AND UP0, UPT, UR6, 0x16, UPT ;  /* 0x000000160600788c */ /* 0x000fc8000bf05270 */
[----:B------:R-:W-:Y:S02]  /*2920*/  USEL UR7, URZ, 0x1, UP0 ;  /* 0x00000001ff077887 */ /* 0x000fe40008000000 */
[----:B------:R-:W-:-:S04]  /*2930*/  USEL UR6, UR6, URZ, UP0 ;  /* 0x000000ff06067287 */ /* 0x000fc80008000000 */
[----:B------:R-:W-:Y:S01]  /*2940*/  ULEA UR5, UR6, UR4, 0x3 ;  /* 0x0000000406057291 */ /* 0x000fe2000f8e18ff */
[----:B------:R-:W-:-:S04]  /*2950*/  LOP3.LUT R2, R2, UR7, RZ, 0x3c, !PT ;  /* 0x0000000702027c12 */ /* 0x000fc8000f8e3cff */
[----:B-1----:R-:W-:-:S04]  /*2960*/  SHF.L.U32 R3, R2, 0x1f, RZ ;  /* 0x0000001f02037819 */ /* 0x002fc800000006ff */
[----:B------:R-:W1:Y:S02]  /*2970*/  SYNCS.PHASECHK.TRANS64.TRYWAIT P0, [UR5], R3 ;  /* 0x00000003ff0075a7 */ /* 0x000e640008001105 */
[----:B-1----:R-:W-:Y:S05]  /*2980*/  @!P0 BRA `(.L_x_46) ;  /* 0x0000004800448947 */ /* 0x002fea0003800000 */
.L_x_141:
        /* <DEDUP_REMOVED lines=9> */
.L_x_143:
        /* <DEDUP_REMOVED lines=9> */
.L_x_145:
        /* <DEDUP_REMOVED lines=9> */
.L_x_147:
        /* <DEDUP_REMOVED lines=9> */
.L_x_149:
        /* <DEDUP_REMOVED lines=9> */
.L_x_151:
        /* <DEDUP_REMOVED lines=9> */
.L_x_153:
        /* <DEDUP_REMOVED lines=9> */
.L_x_155:
        /* <DEDUP_REMOVED lines=9> */
.L_x_157:
        /* <DEDUP_REMOVED lines=9> */
.L_x_159:
        /* <DEDUP_REMOVED lines=9> */
.L_x_161:
        /* <DEDUP_REMOVED lines=9> */
.L_x_163:
        /* <DEDUP_REMOVED lines=9> */
.L_x_165:
        /* <DEDUP_REMOVED lines=9> */
.L_x_167:
        /* <DEDUP_REMOVED lines=9> */
.L_x_169:
        /* <DEDUP_REMOVED lines=9> */
.L_x_171:
        /* <DEDUP_REMOVED lines=9> */
.L_x_173:
        /* <DEDUP_REMOVED lines=9> */
.L_x_175:
        /* <DEDUP_REMOVED lines=9> */
.L_x_177:
[----:B------:R-:W-:-:S04]  /*33b0*/  UIADD3 UR6, UPT, UPT, UR6, 0x1, URZ ;  /* 0x0000000106067890 */ /* 0x000fc8000fffe0ff */
[----:B------:R-:W-:-:S04]  /*33c0*/  UISETP.NE.AND UP0, UPT, UR6, 0x16, UPT ;  /* 0x000000160600788c */ /* 0x000fc8000bf05270 */
[----:B------:R-:W-:Y:S02]  /*33d0*/  USEL UR5, URZ, 0x1, UP0 ;  /* 0x00000001ff057887 */ /* 0x000fe40008000000 */
[----:B------:R-:W-:-:S04]  /*33e0*/  USEL UR6, UR6, URZ, UP0 ;  /* 0x000000ff06067287 */ /* 0x000fc80008000000 */
[----:B------:R-:W-:Y:S01]  /*33f0*/  ULEA UR6, UR6, UR4, 0x3 ;  /* 0x0000000406067291 */ /* 0x000fe2000f8e18ff */
[----:B------:R-:W-:-:S04]  /*3400*/  LOP3.LUT R2, R2, UR5, RZ, 0x3c, !PT ;  /* 0x0000000502027c12 */ /* 0x000fc8000f8e3cff */
[----:B------:R-:W-:Y:S01]  /*3410*/  SHF.L.U32 R2, R2, 0x1f, RZ ;  /* 0x0000001f02027819 */ /* 0x000fe200000006ff */
[----:B-1-3--:R-:W-:-:S07]  /*3420*/  IMAD.U32 R0, RZ, RZ, UR6 ;  /* 0x00000006ff007e24 */ /* 0x00afce000f8e00ff */
.L_x_65:
[----:B-1----:R1:W2:Y:S02]  /*3430*/  SYNCS.PHASECHK.TRANS64.TRYWAIT P0, [R0+URZ], R2 ;  /* 0x00000002000075a7 */ /* 0x0022a400080011ff */
[----:B--2---:R-:W-:Y:S05]  /*3440*/  @!P0 NANOSLEEP.SYNCS 0x989680 ;  /* 0x009896800000895d */ /* 0x004fea0003900000 */
[----:B------:R-:W2:Y:S02]  /*3450*/  @!P0 SYNCS.PHASECHK.TRANS64 P0, [R0+URZ], R2 ;  /* 0x00000002000085a7 */ /* 0x000ea400080010ff */
[----:B--2---:R-:W-:Y:S05]  /*3460*/  @P0 EXIT ;  /* 0x000000000000094d */ /* 0x004fea0003800000 */
[----:B------:R-:W-:Y:S05]  /*3470*/  BRA `(.L_x_65) ;  /* 0xfffffffc00ec7947 */ /* 0x000fea000383ffff */
.L_x_23:
[----:B------:R-:W-:-:S04]  /*3480*/  UISETP.NE.AND UP1, UPT, UR37, URZ, UPT ;  /* 0x000000ff2500728c */ /* 0x000fc8000bf25270 */
[----:B------:R-:W-:-:S09]  /*3490*/  UISETP.NE.OR UP1, UPT, UR10, 0x1, UP1 ;  /* 0x000000010a00788c */ /* 0x000fd20008f25670 */
[----:B------:R-:W-:Y:S05]  /*34a0*/  BRA.U UP1, `(.L_x_66) ;  /* 0x00000005014c7547 */ /* 0x000fea000b800000 */
[----:B------:R-:W-:Y:S01]  /*34b0*/  HFMA2 R11, -RZ, RZ, 0, 0 ;  /* 0x00000000ff0b7431 */ /* 0x000fe200000001ff */
[----:B------:R-:W-:Y:S01]  /*34c0*/  ISETP.GE.U32.AND P2, PT, R10, 0x2, PT ;  /* 0x000000020a00780c */ /* 0x000fe20003f46070 */
[----:B------:R-:W-:Y:S01]  /*34d0*/  IMAD.MOV.U32 R12, RZ, RZ, 0x1 ;  /* 0x00000001ff0c7424 */ /* 0x000fe200078e00ff */
[----:B------:R-:W-:Y:S01]  /*34e0*/  CS2R R8, SRZ ;  /* 0x0000000000087805 */ /* 0x000fe2000001ff00 */
[----:B------:R-:W-:Y:S01]  /*34f0*/  IMAD.MOV.U32 R3, RZ, RZ, RZ ;  /* 0x000000ffff037224 */ /* 0x000fe200078e00ff */
[----:B------:R-:W-:Y:S01]  /*3500*/  UMOV UR4, 0x400 ;  /* 0x0000040000047882 */ /* 0x000fe20000000000 */
[----:B------:R-:W-:Y:S01]  /*3510*/  UMOV UR6, URZ ;  /* 0x000000ff00067c82 */ /* 0x000fe20008000000 */
[----:B------:R-:W-:-:S12]  /*3520*/  ULEA UR37, UR37, UR4, 0x18 ;  /* 0x0000000425257291 */ /* 0x000fd8000f8ec0ff */
.L_x_70:
[----:B------:R-:W-:Y:S02]  /*3530*/  LEA R0, R3, UR37, 0x3 ;  /* 0x0000002503007c11 */ /* 0x000fe4000f8e18ff */
[----:B------:R-:W-:-:S03]  /*3540*/  SHF.L.U32 R4, R8, 0x1f, RZ ;  /* 0x0000001f08047819 */ /* 0x000fc600000006ff */
[----:B------:R-:W-:Y:S01]  /*3550*/  VIADD R5, R0, 0x1f0 ;  /* 0x000001f000057836 */ /* 0x000fe20000000000 */
[----:B------:R-:W1:Y:S02]  /*3560*/  SYNCS.PHASECHK.TRANS64.TRYWAIT P0, [R0+URZ+0x1e0], R4 ;  /* 0x0001e004000075a7 */ /* 0x000e6400080011ff */
[----:B-1----:R-:W-:Y:S05]  /*3570*/  @!P0 BRA `(.L_x_67) ;  /* 0x0000004400108947 */ /* 0x002fea0003800000 */
.L_x_178:
[----:B------:R-:W-:Y:S01]  /*3580*/  ULEA UR5, UR6, UR37, 0x3 ;  /* 0x0000002506057291 */ /* 0x000fe2000f8e18ff */
[----:B-1----:R-:W-:Y:S01]  /*3590*/  PRMT R0, RZ, 0x654, R5 ;  /* 0x00000654ff007816 */ /* 0x002fe20000000005 */
[----:B------:R-:W-:Y:S01]  /*35a0*/  @!P2 IMAD.MOV.U32 R4, RZ, RZ, 0x10 ;  /* 0x00000010ff04a424 */ /* 0x000fe200078e00ff */
[----:B------:R-:W-:Y:S01]  /*35b0*/  SHF.L.U32 R5, R12, 0x1f, RZ ;  /* 0x0000001f0c057819 */ /* 0x000fe200000006ff */
[----:B------:R-:W-:Y:S01]  /*35c0*/  UIADD3 UR4, UPT, UPT, UR5, 0x180, URZ ;  /* 0x0000018005047890 */ /* 0x000fe2000fffe0ff */
[----:B------:R1:W-:Y:S05]  /*35d0*/  SYNCS.ARRIVE.TRANS64.RED.A1T0 RZ, [R0+URZ], RZ ;  /* 0x000000ff00ff79a7 */ /* 0x0003ea00081004ff */
[----:B------:R-:W-:Y:S01]  /*35e0*/  IMAD.U32 R6, RZ, RZ, UR4 ;  /* 0x00000004ff067e24 */ /* 0x000fe2000f8e00ff */
[----:B------:R-:W2:Y:S04]  /*35f0*/  SYNCS.PHASECHK.TRANS64.TRYWAIT P0, [UR5+0x190], R5 ;  /* 0x00019005ff0075a7 */ /* 0x000ea80008001105 */
[----:B------:R-:W-:Y:S01]  /*3600*/  PRMT R6, R10, 0x654, R6 ;  /* 0x000006540a067816 */ /* 0x000fe20000000006 */
[----:B-12---:R-:W-:Y:S06]  /*3610*/  @!P0 BRA `(.L_x_68) ;  /* 0x0000004000fc8947 */ /* 0x006fec0003800000 */
.L_x_180:
[----:B------:R-:W-:Y:S01]  /*3620*/  ULEA UR4, UR6, UR37, 0x4 ;  /* 0x0000002506047291 */ /* 0x000fe2000f8e20ff */
[----:B------:R-:W-:Y:S01]  /*3630*/  SEL R2, R6, R2, !P2 ;  /* 0x0000000206027207 */ /* 0x000fe20005000000 */
[----:B------:R-:W-:Y:S01]  /*3640*/  UIADD3 UR5, UPT, UPT, UR5, 0x180, URZ ;  /* 0x0000018005057890 */ /* 0x000fe2000fffe0ff */
[----:B-1----:R-:W-:Y:S01]  /*3650*/  LEA R0, R11, UR37, 0x3 ;  /* 0x000000250b007c11 */ /* 0x002fe2000f8e18ff */
[----:B------:R-:W-:Y:S01]  /*3660*/  UIADD3 UR4, UPT, UPT, UR4, 0x210, URZ ;  /* 0x0000021004047890 */ /* 0x000fe2000fffe0ff */
[----:B------:R1:W-:Y:S01]  /*3670*/  @!P2 SYNCS.ARRIVE.TRANS64.RED RZ, [R2+URZ], R4 ;  /* 0x0000000402ffa9a7 */ /* 0x0003e200080004ff */
[----:B------:R-:W-:Y:S01]  /*3680*/  UIADD3 UR6, UPT, UPT, UR6, 0x1, URZ ;  /* 0x0000000106067890 */ /* 0x000fe2000fffe0ff */
[----:B------:R-:W-:-:S03]  /*3690*/  VIADD R3, R3, 0x1 ;  /* 0x0000000103037836 */ /* 0x000fc60000000000 */
[----:B------:R-:W-:Y:S02]  /*36a0*/  UISETP.NE.AND UP0, UPT, UR6, 0x2, UPT ;  /* 0x000000020600788c */ /* 0x000fe4000bf05270 */
[----:B------:R-:W-:Y:S01]  /*36b0*/  ISETP.NE.AND P0, PT, R3, 0x2, PT ;  /* 0x000000020300780c */ /* 0x000fe20003f05270 */
[----:B------:R-:W-:Y:S06]  /*36c0*/  UGETNEXTWORKID.BROADCAST [UR4], [UR5] ;  /* 0x00000000040073ca */ /* 0x000fec0008000100 */
[----:B------:R-:W-:Y:S02]  /*36d0*/  USEL UR4, URZ, 0x1, UP0 ;  /* 0x00000001ff047887 */ /* 0x000fe40008000000 */
[----:B------:R-:W-:-:S04]  /*36e0*/  USEL UR6, UR6, URZ, UP0 ;  /* 0x000000ff06067287 */ /* 0x000fc80008000000 */
[----:B------:R-:W-:Y:S02]  /*36f0*/  LOP3.LUT R12, R12, UR4, RZ, 0x3c, !PT ;  /* 0x000000040c0c7c12 */ /* 0x000fe4000f8e3cff */
[----:B-1----:R-:W-:-:S04]  /*3700*/  SHF.L.U32 R4, R9, 0x1f, RZ ;  /* 0x0000001f09047819 */ /* 0x002fc800000006ff */
[----:B------:R-:W1:Y:S02]  /*3710*/  SYNCS.PHASECHK.TRANS64.TRYWAIT P1, [R0+URZ+0x180], R4 ;  /* 0x00018004000075a7 */ /* 0x000e6400080211ff */
[----:B-1----:R-:W-:Y:S05]  /*3720*/  @!P1 BRA `(.L_x_69) ;  /* 0x0000004000d09947 */ /* 0x002fea0003800000 */
.L_x_181:
[----:B-1----:R-:W-:Y:S01]  /*3730*/  LEA R4, R11, UR37, 0x4 ;  /* 0x000000250b047c11 */ /* 0x002fe2000f8e20ff */
[----:B------:R-:W-:Y:S01]  /*3740*/  VIADD R0, R0, 0x190 ;  /* 0x0000019000007836 */ /* 0x000fe20000000000 */
[----:B------:R-:W-:Y:S01]  /*3750*/  SEL R3, R3, RZ, P0 ;  /* 0x000000ff03037207 */ /* 0x000fe20000000000 */
[----:B------:R-:W-:-:S03]  /*3760*/  VIADD R11, R11, 0x1 ;  /* 0x000000010b0b7836 */ /* 0x000fc60000000000 */
[----:B------:R-:W1:Y:S01]  /*3770*/  LDS.128 R4, [R4+0x210] ;  /* 0x0002100004047984 */ /* 0x000e620000000c00 */
[----:B------:R-:W-:Y:S02]  /*3780*/  PRMT R0, RZ, 0x654, R0 ;  /* 0x00000654ff007816 */ /* 0x000fe40000000000 */
[C---:B------:R-:W-:Y:S01]  /*3790*/  ISETP.NE.AND P1, PT, R11.reuse, 0x2, PT ;  /* 0x000000020b00780c */ /* 0x040fe20003f25270 */
[----:B------:R-:W-:Y:S01]  /*37a0*/  @!PT LDS RZ, [RZ] ;  /* 0x00000000fffff984 */ /* 0x000fe20000000800 */
[----:B------:R-:W-:Y:S01]  /*37b0*/  @!PT LDS RZ, [RZ] ;  /* 0x00000000fffff984 */ /* 0x000fe20000000800 */
[----:B------:R-:W-:Y:S01]  /*37c0*/  @!PT LDS RZ, [RZ] ;  /* 0x00000000fffff984 */ /* 0x000fe20000000800 */
[----:B------:R-:W-:Y:S01]  /*37d0*/  @!PT LDS RZ, [RZ] ;  /* 0x00000000fffff984 */ /* 0x000fe20000000800 */
[----:B------:R2:W-:Y:S06]  /*37e0*/  MEMBAR.ALL.CTA ;  /* 0x0000000000007992 */ /* 0x0005ec0000008000 */
[----:B--2---:R-:W2:Y:S01]  /*37f0*/  FENCE.VIEW.ASYNC.S ;  /* 0x00000000000073c6 */ /* 0x004ea20000000000 */
[----:B------:R-:W-:Y:S01]  /*3800*/  SEL R11, R11, RZ, P1 ;  /* 0x000000ff0b0b7207 */ /* 0x000fe20000800000 */
[----:B--2---:R2:W-:Y:S01]  /*3810*/  SYNCS.ARRIVE.TRANS64.RED.A1T0 RZ, [R0+URZ], RZ ;  /* 0x000000ff00ff79a7 */ /* 0x0045e200081004ff */
[----:B-1----:R-:W-:-:S02]  /*3820*/  LOP3.LUT P3, RZ, R6, 0x1, RZ, 0xc0, !PT ;  /* 0x0000000106ff7812 */ /* 0x002fc4000786c0ff */
[----:B------:R-:W-:-:S04]  /*3830*/  SEL R4, RZ, 0x1, P1 ;  /* 0x00000001ff047807 */ /* 0x000fc80000800000 */
[----:B------:R-:W-:Y:S02]  /*3840*/  LOP3.LUT R9, R9, R4, RZ, 0x3c, !PT ;  /* 0x0000000409097212 */ /* 0x000fe400078e3cff */
[----:B--2---:R-:W-:-:S04]  /*3850*/  SEL R0, RZ, 0x1, P0 ;  /* 0x00000001ff007807 */ /* 0x004fc80000000000 */
[----:B------:R-:W-:Y:S01]  /*3860*/  LOP3.LUT R8, R8, R0, RZ, 0x3c, !PT ;  /* 0x0000000008087212 */ /* 0x000fe200078e3cff */
[----:B------:R-:W-:Y:S06]  /*3870*/  @P3 BRA `(.L_x_70) ;  /* 0xfffffffc002c3947 */ /* 0x000fec000383ffff */
[----:B------:R-:W-:Y:S01]  /*3880*/  ULEA UR5, UR6, UR37, 0x3 ;  /* 0x0000002506057291 */ /* 0x000fe2000f8e18ff */
[----:B------:R-:W-:-:S08]  /*3890*/  SHF.L.U32 R2, R12, 0x1f, RZ ;  /* 0x0000001f0c027819 */ /* 0x000fd000000006ff */
[----:B------:R-:W1:Y:S02]  /*38a0*/  SYNCS.PHASECHK.TRANS64 P0, [UR5+0x190], R2 ;  /* 0x00019002ff0075a7 */ /* 0x000e640008001005 */
[----:B-1----:R-:W-:Y:S05]  /*38b0*/  @P0 BRA `(.L_x_71) ;  /* 0x0000000000080947 */ /* 0x002fea0003800000 */
[----:B------:R-:W1:Y:S02]  /*38c0*/  SYNCS.PHASECHK.TRANS64.TRYWAIT P0, [UR5+0x190], R2 ;  /* 0x00019002ff0075a7 */ /* 0x000e640008001105 */
[----:B-1----:R-:W-:Y:S05]  /*38d0*/  @!P0 BRA `(.L_x_72) ;  /* 0x0000004000788947 */ /* 0x002fea0003800000 */
.L_x_71:
[----:B------:R-:W-:-:S04]  /*38e0*/  UIADD3 UR4, UPT, UPT, UR6, 0x1, URZ ;  /* 0x0000000106047890 */ /* 0x000fc8000fffe0ff */
[----:B------:R-:W-:-:S04]  /*38f0*/  UISETP.NE.AND UP0, UPT, UR4, 0x2, UPT ;  /* 0x000000020400788c */ /* 0x000fc8000bf05270 */
[----:B------:R-:W-:Y:S02]  /*3900*/  USEL UR7, URZ, 0x1, UP0 ;  /* 0x00000001ff077887 */ /* 0x000fe40008000000 */
[----:B------:R-:W-:-:S04]  /*3910*/  USEL UR4, UR4, URZ, UP0 ;  /* 0x000000ff04047287 */ /* 0x000fc80008000000 */
[----:B------:R-:W-:Y:S01]  /*3920*/  ULEA UR4, UR4, UR37, 0x3 ;  /* 0x0000002504047291 */ /* 0x000fe2000f8e18ff */
[----:B-1----:R-:W-:-:S04]  /*3930*/  LOP3.LUT R2, R12, UR7, RZ, 0x3c, !PT ;  /* 0x000000070c027c12 */ /* 0x002fc8000f8e3cff */
[----:B------:R-:W-:-:S04]  /*3940*/  SHF.L.U32 R0, R2, 0x1f, RZ ;  /* 0x0000001f02007819 */ /* 0x000fc800000006ff */
[----:B------:R-:W1:Y:S02]  /*3950*/  SYNCS.PHASECHK.TRANS64 P0, [UR4+0x190], R0 ;  /* 0x00019000ff0075a7 */ /* 0x000e640008001004 */
[----:B-1----:R-:W-:Y:S05]  /*3960*/  @P0 EXIT ;  /* 0x000000000000094d */ /* 0x002fea0003800000 */
[----:B------:R-:W-:Y:S02]  /*3970*/  SHF.L.U32 R2, R2, 0x1f, RZ ;  /* 0x0000001f02027819 */ /* 0x000fe400000006ff */
[----:B------:R-:W-:-:S07]  /*3980*/  MOV R0, UR4 ;  /* 0x0000000400007c02 */ /* 0x000fce0008000f00 */
.L_x_73:
[----:B-1----:R1:W2:Y:S02]  /*3990*/  SYNCS.PHASECHK.TRANS64.TRYWAIT P0, [R0+URZ+0x190], R2 ;  /* 0x00019002000075a7 */ /* 0x0022a400080011ff */
[----:B--2---:R-:W-:Y:S05]  /*39a0*/  @!P0 NANOSLEEP.SYNCS 0x989680 ;  /* 0x009896800000895d */ /* 0x004fea0003900000 */
[----:B------:R-:W2:Y:S02]  /*39b0*/  @!P0 SYNCS.PHASECHK.TRANS64 P0, [R0+URZ+0x190], R2 ;  /* 0x00019002000085a7 */ /* 0x000ea400080010ff */
[----:B--2---:R-:W-:Y:S05]  /*39c0*/  @P0 EXIT ;  /* 0x000000000000094d */ /* 0x004fea0003800000 */
[----:B------:R-:W-:Y:S05]  /*39d0*/  BRA `(.L_x_73) ;  /* 0xfffffffc00ec7947 */ /* 0x000fea000383ffff */
.L_x_66:
[----:B------:R-:W-:Y:S05]  /*39e0*/  BRA.U UP4, `(.L_x_74) ;  /* 0x0000001104d87547 */ /* 0x000fea000b800000 */
[----:B------:R-:W-:Y:S01]  /*39f0*/  UMOV UR6, 0x40 ;  /* 0x0000004000067882 */ /* 0x000fe20000000000 */
[----:B------:R-:W-:Y:S01]  /*3a00*/  NOP ;  /* 0x0000000000007918 */ /* 0x000fe20000000000 */
[----:B------:R-:W-:Y:S01]  /*3a10*/  ULEA UR6, UR37, UR6, 0x18 ;  /* 0x0000000625067291 */ /* 0x000fe2000f8ec0ff */
[----:B------:R-:W-:Y:S02]  /*3a20*/  UMOV UR7, 0x400 ;  /* 0x0000040000077882 */ /* 0x000fe40000000000 */
[----:B------:R-:W-:-:S06]  /*3a30*/  ULEA UR37, UR37, UR7, 0x18 ;  /* 0x0000000725257291 */ /* 0x000fcc000f8ec0ff */
[----:B------:R-:W1:Y:S02]  /*3a40*/  LDS.U8 R2, [UR6+0x1c] ;  /* 0x00001c06ff027984 */ /* 0x000e640008000000 */
[----:B-1----:R-:W-:-:S13]  /*3a50*/  ISETP.NE.AND P0, PT, R2, RZ, PT ;  /* 0x000000ff0200720c */ /* 0x002fda0003f05270 */
[----:B------:R-:W-:Y:S05]  /*3a60*/  @P0 BRA `(.L_x_75) ;  /* 0x0000000400080947 */ /* 0x000fea0003800000 */
[----:B------:R-:W-:Y:S02]  /*3a70*/  UISETP.NE.U32.AND UP0, UPT, UR5, 0x1, UPT ;  /* 0x000000010500788c */ /* 0x000fe4000bf05070 */
[----:B------:R-:W-:-:S07]  /*3a80*/  UIADD3 UR8, UPT, UPT, UR6, 0x8, URZ ;  /* 0x0000000806087890 */ /* 0x000fce000fffe0ff */
[----:B------:R-:W-:Y:S05]  /*3a90*/  BRA.U !UP0, `(.L_x_76) ;  /* 0x00000001089c7547 */ /* 0x000fea000b800000 */
[----:B------:R-:W-:Y:S01]  /*3aa0*/  ELECT P0, URZ, PT ;  /* 0x0000000000ff782f */ /* 0x000fe20003800000 */
[----:B------:R-:W-:-:S12]  /*3ab0*/  BSSY B0, `(.L_x_76) ;  /* 0x0000025000007945 */ /* 0x000fd80003800000 */
[----:B------:R-:W-:Y:S05]  /*3ac0*/  @!P0 BRA `(.L_x_77) ;  /* 0x00000000008c8947 */ /* 0x000fea0003800000 */
[----:B------:R-:W-:-:S05]  /*3ad0*/  UMOV UR7, 0x10 ;  /* 0x0000001000077882 */ /* 0x000fca0000000000 */
[----:B------:R-:W-:Y:S04]  /*3ae0*/  DEPBAR.LE SB1, 0x36 ;  /* 0x00009d800000791a */ /* 0x000fe80000000000 */
[----:B------:R-:W1:Y:S02]  /*3af0*/  UTCATOMSWS.2CTA.FIND_AND_SET.ALIGN UP1, UR7, UR7 ;  /* 0x00000007000775e3 */ /* 0x000e640008220800 */
[----:B-1----:R-:W-:Y:S01]  /*3b00*/  MOV R10, UR7 ;  /* 0x00000007000a7c02 */ /* 0x002fe20008000f00 */
[----:B------:R-:W-:Y:S06]  /*3b10*/  BRA.U UP1, `(.L_x_78) ;  /* 0x0000000101187547 */ /* 0x000fec000b800000 */
.L_x_79:
[----:B------:R-:W-:Y:S05]  /*3b20*/  NANOSLEEP 0x64 ;  /* 0x000000640000795d */ /* 0x000fea0003800000 */
[----:B------:R-:W-:-:S05]  /*3b30*/  UMOV UR7, 0x10 ;  /* 0x0000001000077882 */ /* 0x000fca0000000000 */
[----:B------:R-:W-:Y:S04]  /*3b40*/  DEPBAR.LE SB1, 0x36 ;  /* 0x00009d800000791a */ /* 0x000fe80000000000 */
[----:B------:R-:W1:Y:S02]  /*3b50*/  UTCATOMSWS.2CTA.FIND_AND_SET.ALIGN UP1, UR7, UR7 ;  /* 0x00000007000775e3 */ /* 0x000e640008220800 */
[----:B-1----:R-:W-:Y:S01]  /*3b60*/  MOV R10, UR7 ;  /* 0x00000007000a7c02 */ /* 0x002fe20008000f00 */
[----:B------:R-:W-:Y:S05]  /*3b70*/  BRA.U !UP1, `(.L_x_79) ;  /* 0xfffffffd09e87547 */ /* 0x000fea000b83ffff */
.L_x_78:
[----:B------:R-:W1:Y:S01]  /*3b80*/  LDS R5, [UR6+0x10] ;  /* 0x00001006ff057984 */ /* 0x000e620008000800 */
[----:B------:R-:W-:Y:S01]  /*3b90*/  IMAD.U32 R3, RZ, RZ, UR37 ;  /* 0x00000025ff037e24 */ /* 0x000fe2000f8e00ff */
[----:B------:R-:W-:-:S03]  /*3ba0*/  MOV R2, UR4 ;  /* 0x0000000400027c02 */ /* 0x000fc60008000f00 */
[----:B------:R-:W-:Y:S01]  /*3bb0*/  VIADD R3, R3, 0x230 ;  /* 0x0000023003037836 */ /* 0x000fe20000000000 */
[----:B-1----:R-:W-:-:S04]  /*3bc0*/  SHF.L.U32 R5, R5, 0x1f, RZ ;  /* 0x0000001f05057819 */ /* 0x002fc800000006ff */
[----:B------:R-:W1:Y:S02]  /*3bd0*/  SYNCS.PHASECHK.TRANS64.TRYWAIT P0, [UR6+0x8], R5 ;  /* 0x00000805ff0075a7 */ /* 0x000e640008001106 */
[----:B-1----:R-:W-:Y:S05]  /*3be0*/  @P0 BRA `(.L_x_80) ;  /* 0x0000000000080947 */ /* 0x002fea0003800000 */
[----:B------:R-:W1:Y:S02]  /*3bf0*/  SYNCS.PHASECHK.TRANS64.TRYWAIT P0, [UR6+0x8], R5 ;  /* 0x00000805ff0075a7 */ /* 0x000e640008001106 */
[----:B-1----:R-:W-:Y:S05]  /*3c00*/  @!P0 BRA `(.L_x_81) ;  /* 0x0000003c00c48947 */ /* 0x002fea0003800000 */
.L_x_80:
[----:B-1----:R-:W-:Y:S01]  /*3c10*/  HFMA2 R4, -RZ, RZ, 0, 5.9604644775390625e-08 ;  /* 0x00000001ff047431 */ /* 0x002fe200000001ff */
[----:B------:R-:W-:Y:S01]  /*3c20*/  UPRMT UR7, UR4, 0x654, UR8 ;  /* 0x0000065404077896 */ /* 0x000fe20008000008 */
[----:B------:R-:W-:Y:S01]  /*3c30*/  IMAD.MOV.U32 R7, RZ, RZ, 0xffff ;  /* 0x0000ffffff077424 */ /* 0x000fe200078e00ff */
[----:B------:R-:W-:Y:S01]  /*3c40*/  PRMT R2, R2, 0x654, R3 ;  /* 0x0000065402027816 */ /* 0x000fe20000000003 */
[----:B------:R-:W-:Y:S02]  /*3c50*/  IMAD.MOV.U32 R5, RZ, RZ, 0x4 ;  /* 0x00000004ff057424 */ /* 0x000fe400078e00ff */
[----:B------:R-:W-:Y:S01]  /*3c60*/  IMAD.SHL.U32 R9, R10, 0x20, RZ ;  /* 0x000000200a097824 */ /* 0x000fe200078e00ff */
[----:B------:R-:W-:Y:S02]  /*3c70*/  MOV R3, UR7 ;  /* 0x0000000700037c02 */ /* 0x000fe40008000f00 */
[-C--:B------:R-:W-:Y:S01]  /*3c80*/  SHF.L.U32 R7, R7, R10.reuse, RZ ;  /* 0x0000000a07077219 */ /* 0x080fe200000006ff */
[----:B------:R1:W-:Y:S01]  /*3c90*/  SYNCS.ARRIVE.TRANS64.RED RZ, [UR7], R5 ;  /* 0x00000005ffff79a7 */ /* 0x0003e20008000407 */
[----:B------:R-:W-:Y:S01]  /*3ca0*/  SHF.L.U32 R6, R4, R10, RZ ;  /* 0x0000000a04067219 */ /* 0x000fe200000006ff */
[----:B------:R1:W-:Y:S04]  /*3cb0*/  STS [UR37+0x230], R9 ;  /* 0x00023009ff007988 */ /* 0x0003e80008000825 */
[----:B------:R1:W-:Y:S04]  /*3cc0*/  STAS [R2.64], R10 ;  /* 0x0000000a02007dbd */ /* 0x0003e8000c0008ff */
[----:B------:R1:W-:Y:S04]  /*3cd0*/  ATOMS.OR RZ, [UR6+0x14], R7 ;  /* 0x00001407ffff798c */ /* 0x0003e8000b000006 */
[----:B------:R1:W-:Y:S04]  /*3ce0*/  ATOMS.OR RZ, [UR6+0x18], R6 ;  /* 0x00001806ffff798c */ /* 0x0003e8000b000006 */
[----:B------:R1:W-:Y:S02]  /*3cf0*/  ATOMS.XOR RZ, [UR6+0x10], R4 ;  /* 0x00001004ffff798c */ /* 0x0003e4000b800006 */
.L_x_77:
[----:B------:R-:W-:Y:S05]  /*3d00*/  BSYNC B0 ;  /* 0x0000000000007941 */ /* 0x000fea0003800000 */
.L_x_76:
[----:B------:R-:W-:Y:S05]  /*3d10*/  BRA.U UP0, `(.L_x_82) ;  /* 0x00000001006c7547 */ /* 0x000fea000b800000 */
[----:B------:R-:W-:-:S03]  /*3d20*/  UMOV UR7, 0xffffffff ;  /* 0xffffffff00077882 */ /* 0x000fc60000000000 */
[----:B------:R-:W-:Y:S05]  /*3d30*/  BRA.DIV UR7, `(.L_x_83) ;  /* 0x0000003e07907947 */ /* 0x000fea000b800000 */
[----:B------:R-:W-:-:S13]  /*3d40*/  ELECT P6, URZ, PT ;  /* 0x0000000000ff782f */ /* 0x000fda00038c0000 */
.L_x_185:
[----:B------:R-:W-:Y:S05]  /*3d50*/  @!P6 BRA `(.L_x_82) ;  /* 0x00000000005ce947 */ /* 0x000fea0003800000 */
[----:B-1----:R-:W1:Y:S02]  /*3d60*/  LDS R3, [UR6+0x10] ;  /* 0x00001006ff037984 */ /* 0x002e640008000800 */
[----:B-1----:R-:W-:-:S04]  /*3d70*/  SHF.L.U32 R3, R3, 0x1f, RZ ;  /* 0x0000001f03037819 */ /* 0x002fc800000006ff */
[----:B------:R-:W1:Y:S02]  /*3d80*/  SYNCS.PHASECHK.TRANS64.TRYWAIT P0, [UR6+0x8], R3 ;  /* 0x00000803ff0075a7 */ /* 0x000e640008001106 */
[----:B-1----:R-:W-:Y:S05]  /*3d90*/  @P0 BRA `(.L_x_84) ;  /* 0x0000000000080947 */ /* 0x002fea0003800000 */
[----:B------:R-:W1:Y:S02]  /*3da0*/  SYNCS.PHASECHK.TRANS64.TRYWAIT P0, [UR6+0x8], R3 ;  /* 0x00000803ff0075a7 */ /* 0x000e640008001106 */
[----:B-1----:R-:W-:Y:S05]  /*3db0*/  @!P0 BRA `(.L_x_85) ;  /* 0x0000003c00908947 */ /* 0x002fea0003800000 */
.L_x_84:
[----:B------:R-:W2:Y:S01]  /*3dc0*/  LDS R5, [UR37+0x230] ;  /* 0x00023025ff057984 */ /* 0x000ea20008000800 */
[----:B-1----:R-:W-:Y:S02]  /*3dd0*/  HFMA2 R2, -RZ, RZ, 0, 5.9604644775390625e-08 ;  /* 0x00000001ff027431 */ /* 0x002fe400000001ff */
[----:B------:R-:W-:Y:S01]  /*3de0*/  IMAD.MOV.U32 R3, RZ, RZ, 0xffff ;  /* 0x0000ffffff037424 */ /* 0x000fe200078e00ff */
[----:B------:R-:W-:Y:S01]  /*3df0*/  UPRMT UR7, UR4, 0x654, UR8 ;  /* 0x0000065404077896 */ /* 0x000fe20008000008 */
[----:B--2---:R-:W-:-:S03]  /*3e00*/  IMAD.SHL.U32 R4, R5, 0x20, RZ ;  /* 0x0000002005047824 */ /* 0x004fc600078e00ff */
[-C--:B------:R-:W-:Y:S02]  /*3e10*/  SHF.L.U32 R3, R3, R5.reuse, RZ ;  /* 0x0000000503037219 */ /* 0x080fe400000006ff */
[----:B------:R-:W-:Y:S01]  /*3e20*/  SHF.L.U32 R5, R2, R5, RZ ;  /* 0x0000000502057219 */ /* 0x000fe200000006ff */
[----:B------:R2:W-:Y:S04]  /*3e30*/  STS [UR37+0x230], R4 ;  /* 0x00023004ff007988 */ /* 0x0005e80008000825 */
[----:B------:R2:W-:Y:S04]  /*3e40*/  ATOMS.OR RZ, [UR6+0x14], R3 ;  /* 0x00001403ffff798c */ /* 0x0005e8000b000006 */
[----:B------:R2:W-:Y:S01]  /*3e50*/  ATOMS.OR RZ, [UR6+0x18], R5 ;  /* 0x00001805ffff798c */ /* 0x0005e2000b000006 */
[----:B------:R-:W-:Y:S03]  /*3e60*/  SYNCS.ARRIVE.TRANS64.RED.A1T0 RZ, [UR7], RZ ;  /* 0x000000ffffff79a7 */ /* 0x000fe60008100407 */
[----:B------:R2:W-:Y:S01]  /*3e70*/  ATOMS.XOR RZ, [UR6+0x10], R2 ;  /* 0x00001002ffff798c */ /* 0x0005e2000b800006 */
[----:B------:R-:W-:Y:S05]  /*3e80*/  BRA `(.L_x_82) ;  /* 0x0000000000107947 */ /* 0x000fea0003800000 */
.L_x_75:
[----:B------:R-:W-:-:S05]  /*3e90*/  MOV R2, 0xffffffff ;  /* 0xffffffff00027802 */ /* 0x000fca0000000f00 */
[----:B------:R1:W-:Y:S02]  /*3ea0*/  STS [UR37+0x230], R2 ;  /* 0x00023002ff007988 */ /* 0x0003e40008000825 */
[----:B-1----:R-:W-:Y:S02]  /*3eb0*/  MOV R2, 0x3ed0 ;  /* 0x00003ed000027802 */ /* 0x002fe40000000f00 */
[----:B-----5:R-:W-:Y:S05]  /*3ec0*/  CALL.REL.NOINC `($__internal_1_$__cuda_sm10x_tcgen05_guardrail_trap_phase_invalid_during_alloc) ;  /* 0x0000004000987944 */ /* 0x020fea0003c00000 */
.L_x_82:
[----:B------:R-:W-:Y:S05]  /*3ed0*/  WARPSYNC.ALL ;  /* 0x0000000000007948 */ /* 0x000fea0003800000 */
[----:B------:R-:W3:Y:S01]  /*3ee0*/  S2UR UR7, SR_CgaCtaId ;  /* 0x00000000000779c3 */ /* 0x000ee20000008800 */
[----:B------:R-:W-:Y:S01]  /*3ef0*/  UMOV UR6, 0x400 ;  /* 0x0000040000067882 */ /* 0x000fe20000000000 */
[----:B------:R-:W-:-:S06]  /*3f00*/  NOP ;  /* 0x0000000000007918 */ /* 0x000fcc0000000000 */
[----:B------:R-:W-:Y:S06]  /*3f10*/  BAR.ARV 0x6, 0xa0 ;  /* 0x0182800000007b1d */ /* 0x000fec0000002000 */
[----:B------:R-:W4:Y:S01]  /*3f20*/  LDCU UR8, c[0x0][0x38c] ;  /* 0x00007180ff0877ac */ /* 0x000f220008000800 */
[----:B------:R-:W-:Y:S01]  /*3f30*/  LOP3.LUT R0, R0, 0xffff, RZ, 0xc0, !PT ;  /* 0x0000ffff00007812 */ /* 0x000fe200078ec0ff */
[----:B-1----:R-:W-:Y:S01]  /*3f40*/  IMAD.MOV.U32 R9, RZ, RZ, 0x1 ;  /* 0x00000001ff097424 */ /* 0x002fe200078e00ff */
[----:B------:R-:W-:Y:S01]  /*3f50*/  LOP3.LUT R8, R8, 0xffff, RZ, 0xc0, !PT ;  /* 0x0000ffff08087812 */ /* 0x000fe200078ec0ff */
[----:B------:R-:W-:Y:S01]  /*3f60*/  UMOV UR19, URZ ;  /* 0x000000ff00137c82 */ /* 0x000fe20008000000 */
[----:B------:R-:W-:Y:S01]  /*3f70*/  R2UR UR11, R0 ;  /* 0x00000000000b72ca */ /* 0x000fe200000e0000 */
[----:B------:R-:W-:Y:S01]  /*3f80*/  UMOV UR18, URZ ;  /* 0x000000ff00127c82 */ /* 0x000fe20008000000 */
[----:B------:R-:W-:Y:S01]  /*3f90*/  R2UR UR12, R8 ;  /* 0x00000000080c72ca */ /* 0x000fe200000e0000 */
[----:B------:R-:W-:Y:S01]  /*3fa0*/  IMAD.MOV.U32 R8, RZ, RZ, RZ ;  /* 0x000000ffff087224 */ /* 0x000fe200078e00ff */
[----:B------:R-:W-:Y:S01]  /*3fb0*/  UMOV UR17, URZ ;  /* 0x000000ff00117c82 */ /* 0x000fe20008000000 */
[----:B---3--:R-:W-:-:S02]  /*3fc0*/  ULEA UR7, UR7, UR6, 0x18 ;  /* 0x0000000607077291 */ /* 0x008fc4000f8ec0ff */
[----:B------:R-:W-:Y:S02]  /*3fd0*/  UISETP.NE.AND UP2, UPT, UR5, URZ, UPT ;  /* 0x000000ff0500728c */ /* 0x000fe4000bf45270 */
[----:B------:R-:W-:Y:S02]  /*3fe0*/  UIADD3 UR13, UPT, UPT, UR7, 0x1400, URZ ;  /* 0x00001400070d7890 */ /* 0x000fe4000fffe0ff */
[----:B------:R-:W-:Y:S02]  /*3ff0*/  UIADD3 UR14, UPT, UPT, UR7, 0x2d400, URZ ;  /* 0x0002d400070e7890 */ /* 0x000fe4000fffe0ff */
[----:B----4-:R-:W-:Y:S01]  /*4000*/  UIADD3 UR8, UPT, UPT, UR8, 0x7f, URZ ;  /* 0x0000007f08087890 */ /* 0x010fe2000fffe0ff */
[----:B--2---:R-:W1:Y:S01]  /*4010*/  LDS R2, [UR7+0x230] ;  /* 0x00023007ff027984 */ /* 0x004e620008000800 */
[----:B------:R-:W-:Y:S02]  /*4020*/  USHF.R.U32.HI UR13, URZ, 0x4, UR13 ;  /* 0x00000004ff0d7899 */ /* 0x000fe4000801160d */
[----:B------:R-:W-:-:S02]  /*4030*/  USHF.R.S32.HI UR6, URZ, 0x1f, UR8 ;  /* 0x0000001fff067899 */ /* 0x000fc40008011408 */
[----:B------:R-:W-:Y:S02]  /*4040*/  USHF.R.U32.HI UR14, URZ, 0x4, UR14 ;  /* 0x00000004ff0e7899 */ /* 0x000fe4000801160e */
[----:B------:R-:W-:Y:S02]  /*4050*/  ULEA.HI UR6, UR6, UR8, URZ, 0x7 ;  /* 0x0000000806067291 */ /* 0x000fe4000f8f38ff */
[----:B------:R-:W-:Y:S02]  /*4060*/  ULOP3.LUT UR13, UR13, 0x3fff, URZ, 0xc0, !UPT ;  /* 0x00003fff0d0d7892 */ /* 0x000fe4000f8ec0ff */
[----:B------:R-:W-:Y:S02]  /*4070*/  USHF.R.S32.HI UR6, URZ, 0x7, UR6 ;  /* 0x00000007ff067899 */ /* 0x000fe40008011406 */
[----:B------:R-:W-:Y:S02]  /*4080*/  ULOP3.LUT UR14, UR14, 0x3fff, URZ, 0xc0, !UPT ;  /* 0x00003fff0e0e7892 */ /* 0x000fe4000f8ec0ff */
[----:B------:R-:W-:Y:S01]  /*4090*/  UISETP.LT.AND UP0, UPT, UR6, 0x1, UPT ;  /* 0x000000010600788c */ /* 0x000fe2000bf01270 */
[----:B------:R-:W-:Y:S01]  /*40a0*/  UMOV UR28, 0x0 ;  /* 0x00000000001c7882 */ /* 0x000fe20000000000 */
[----:B------:R-:W-:Y:S01]  /*40b0*/  UMOV UR29, 0x8080010 ;  /* 0x08080010001d7882 */ /* 0x000fe20000000000 */
[----:B------:R-:W-:-:S02]  /*40c0*/  ULOP3.LUT UR13, UR13, 0x10000, URZ, 0xfc, !UPT ;  /* 0x000100000d0d7892 */ /* 0x000fc4000f8efcff */
[----:B------:R-:W-:Y:S02]  /*40d0*/  ULOP3.LUT UR14, UR14, 0x10000, URZ, 0xfc, !UPT ;  /* 0x000100000e0e7892 */ /* 0x000fe4000f8efcff */
[----:B------:R-:W-:Y:S01]  /*40e0*/  USEL UR20, UR6, 0x1, !UP0 ;  /* 0x0000000106147887 */ /* 0x000fe2000c000000 */
[----:B------:R-:W-:Y:S01]  /*40f0*/  UMOV UR26, 0x0 ;  /* 0x00000000001a7882 */ /* 0x000fe20000000000 */
[----:B------:R-:W-:Y:S01]  /*4100*/  UMOV UR27, 0x8080010 ;  /* 0x08080010001b7882 */ /* 0x000fe20000000000 */
[----:B------:R-:W-:Y:S01]  /*4110*/  UMOV UR24, 0x0 ;  /* 0x0000000000187882 */ /* 0x000fe20000000000 */
[----:B------:R-:W-:Y:S01]  /*4120*/  UMOV UR25, 0x8080010 ;  /* 0x0808001000197882 */ /* 0x000fe20000000000 */
[----:B------:R-:W-:Y:S01]  /*4130*/  UMOV UR22, 0x0 ;  /* 0x0000000000167882 */ /* 0x000fe20000000000 */
[----:B------:R-:W-:Y:S01]  /*4140*/  UMOV UR23, 0x8080010 ;  /* 0x0808001000177882 */ /* 0x000fe20000000000 */
[----:B-1----:R-:W-:Y:S02]  /*4150*/  R2UR UR21, R2 ;  /* 0x00000000021572ca */ /* 0x002fe400000e0000 */
[----:B------:R-:W-:-:S13]  /*4160*/  CS2R R2, SRZ ;  /* 0x0000000000027805 */ /* 0x000fda000001ff00 */
.L_x_93:
[C---:B------:R-:W-:Y:S02]  /*4170*/  LEA R0, R8.reuse, UR7, 0x3 ;  /* 0x0000000708007c11 */ /* 0x040fe4000f8e18ff */
[----:B------:R-:W-:Y:S02]  /*4180*/  SHF.L.U32 R4, R3, 0x1f, RZ ;  /* 0x0000001f03047819 */ /* 0x000fe400000006ff */
[----:B------:R-:W-:Y:S02]  /*4190*/  LEA R5, R8, UR7, 0x4 ;  /* 0x0000000708057c11 */ /* 0x000fe4000f8e20ff */
[----:B------:R-:W1:Y:S02]  /*41a0*/  SYNCS.PHASECHK.TRANS64.TRYWAIT P0, [R0+URZ+0x180], R4 ;  /* 0x00018004000075a7 */ /* 0x000e6400080011ff */
[----:B-1-34-:R-:W-:Y:S05]  /*41b0*/  @!P0 BRA `(.L_x_86) ;  /* 0x0000003800a88947 */ /* 0x01afea0003800000 */
.L_x_186:
[----:B-1----:R-:W1:Y:S01]  /*41c0*/  LDS.128 R4, [R5+0x210] ;  /* 0x0002100005047984 */ /* 0x002e620000000c00 */
[----:B------:R-:W-:Y:S02]  /*41d0*/  VIADD R0, R0, 0x190 ;  /* 0x0000019000007836 */ /* 0x000fe40000000000 */
[----:B------:R-:W-:Y:S01]  /*41e0*/  VIADD R8, R8, 0x1 ;  /* 0x0000000108087836 */ /* 0x000fe20000000000 */
[----:B------:R-:W-:Y:S01]  /*41f0*/  @!PT LDS RZ, [RZ] ;  /* 0x00000000fffff984 */ /* 0x000fe20000000800 */
[----:B------:R-:W-:Y:S01]  /*4200*/  @!PT LDS RZ, [RZ] ;  /* 0x00000000fffff984 */ /* 0x000fe20000000800 */
[----:B------:R-:W-:Y:S01]  /*4210*/  @!PT LDS RZ, [RZ] ;  /* 0x00000000fffff984 */ /* 0x000fe20000000800 */
[----:B------:R-:W-:Y:S01]  /*4220*/  @!PT LDS RZ, [RZ] ;  /* 0x00000000fffff984 */ /* 0x000fe20000000800 */
[----:B------:R2:W-:Y:S06]  /*4230*/  MEMBAR.ALL.CTA ;  /* 0x0000000000007992 */ /* 0x0005ec0000008000 */
[----:B--2---:R-:W2:Y:S01]  /*4240*/  FENCE.VIEW.ASYNC.S ;  /* 0x00000000000073c6 */ /* 0x004ea20000000000 */
[----:B------:R-:W-:-:S04]  /*4250*/  PRMT R0, RZ, 0x654, R0 ;  /* 0x00000654ff007816 */ /* 0x000fc80000000000 */
[----:B--2---:R2:W-:Y:S01]  /*4260*/  SYNCS.ARRIVE.TRANS64.RED.A1T0 RZ, [R0+URZ], RZ ;  /* 0x000000ff00ff79a7 */ /* 0x0045e200081004ff */
[----:B-1----:R-:W-:Y:S01]  /*4270*/  LOP3.LUT P1, RZ, R6, 0x1, RZ, 0xc0, !PT ;  /* 0x0000000106ff7812 */ /* 0x002fe2000782c0ff */
[----:B--2---:R-:W-:-:S12]  /*4280*/  BRA.U UP2, `(.L_x_87) ;  /* 0x0000000502087547 */ /* 0x004fd8000b800000 */
[----:B------:R-:W1:Y:S01]  /*4290*/  LDCU UR8, c[0x0][0x38c] ;  /* 0x00007180ff0877ac */ /* 0x000e620008000800 */
[----:B------:R-:W-:Y:S02]  /*42a0*/  PLOP3.LUT P2, PT, PT, PT, PT, 0x80, 0x8 ;  /* 0x000000000008781c */ /* 0x000fe40003f4f070 */
[----:B------:R-:W-:Y:S01]  /*42b0*/  SHF.L.U32 R4, R9, 0x1f, RZ ;  /* 0x0000001f09047819 */ /* 0x000fe200000006ff */
[----:B------:R-:W-:Y:S02]  /*42c0*/  ULEA UR9, UR19, UR7, 0x3 ;  /* 0x0000000713097291 */ /* 0x000fe4000f8e18ff */
[----:B------:R-:W-:Y:S02]  /*42d0*/  ULEA UR10, UR19, UR21, 0x4 ;  /* 0x00000015130a7291 */ /* 0x000fe4000f8e20ff */
[----:B-1----:R-:W-:-:S06]  /*42e0*/  UISETP.GE.AND UP0, UPT, UR8, 0x1, UPT ;  /* 0x000000010800788c */ /* 0x002fcc000bf06270 */
[----:B------:R-:W-:-:S05]  /*42f0*/  PLOP3.LUT P0, PT, PT, PT, UP0, 0x80, 0x8 ;  /* 0x000000000008781c */ /* 0x000fca0003f0f008 */
[----:B------:R-:W-:-:S08]  /*4300*/  @UP0 ULEA UR8, UR18, UR7, 0x3 ;  /* 0x0000000712080291 */ /* 0x000fd0000f8e18ff */
[----:B------:R-:W-:-:S04]  /*4310*/  @P0 SHF.L.U32 R0, R2, 0x1f, RZ ;  /* 0x0000001f02000819 */ /* 0x000fc800000006ff */
[----:B------:R1:W2:Y:S01]  /*4320*/  @P0 SYNCS.PHASECHK.TRANS64.TRYWAIT P2, [UR8], R0 ;  /* 0x00000000ff0005a7 */ /* 0x0002a20008041108 */
[----:B------:R-:W3:Y:S02]  /*4330*/  SYNCS.PHASECHK.TRANS64.TRYWAIT P0, [UR9+0x1c0], R4 ;  /* 0x0001c004ff0075a7 */ /* 0x000ee40008001109 */
[----:B-123--:R-:W-:Y:S05]  /*4340*/  @!P0 BRA `(.L_x_88) ;  /* 0x0000003800588947 */ /* 0x00efea0003800000 */
.L_x_188:
[----:B------:R-:W-:Y:S01]  /*4350*/  UMOV UR16, UR17 ;  /* 0x0000001100107c82 */ /* 0x000fe20008000000 */
[----:B------:R-:W-:Y:S05]  /*4360*/  BRA.U !UP0, `(.L_x_89) ;  /* 0x0000000108c07547 */ /* 0x000fea000b800000 */
[----:B------:R-:W-:Y:S02]  /*4370*/  UIADD3 UR16, UPT, UPT, UR20, UR17, URZ ;  /* 0x0000001114107290 */ /* 0x000fe4000fffe0ff */
[----:B------:R-:W-:Y:S01]  /*4380*/  UPLOP3.LUT UP3, UPT, UPT, UPT, UPT, 0x40, 0x4 ;  /* 0x000000000004789c */ /* 0x000fe20003f6e870 */
[----:B------:R-:W-:Y:S01]  /*4390*/  UMOV UR15, UR6 ;  /* 0x00000006000f7c82 */ /* 0x000fe20008000000 */
[----:B------:R-:W-:-:S09]  /*43a0*/  UMOV UR46, UR18 ;  /* 0x00000012002e7c82 */ /* 0x000fd20008000000 */
.L_x_92:
[----:B--2---:R-:W-:Y:S01]  /*43b0*/  ULEA UR8, UR46, UR7, 0x3 ;  /* 0x000000072e087291 */ /* 0x004fe2000f8e18ff */
[----:B---3--:R-:W-:Y:S11]  /*43c0*/  @P2 BRA `(.L_x_90) ;  /* 0x00000000000c2947 */ /* 0x008ff60003800000 */
[----:B-1----:R-:W-:Y:S04]  /*43d0*/  SHF.L.U32 R4, R2, 0x1f, RZ ;  /* 0x0000001f02047819 */ /* 0x002fe800000006ff */
[----:B------:R-:W1:Y:S02]  /*43e0*/  SYNCS.PHASECHK.TRANS64.TRYWAIT P0, [UR8], R4 ;  /* 0x00000004ff0075a7 */ /* 0x000e640008001108 */
[----:B-1----:R-:W-:Y:S05]  /*43f0*/  @!P0 BRA `(.L_x_91) ;  /* 0x0000003800448947 */ /* 0x002fea0003800000 */
.L_x_90:
[----:B------:R-:W-:Y:S01]  /*4400*/  UISETP.NE.AND UP0, UPT, UR15, 0x1, UPT ;  /* 0x000000010f00788c */ /* 0x000fe2000bf05270 */
[----:B------:R-:W-:Y:S01]  /*4410*/  PLOP3.LUT P2, PT, PT, PT, PT, 0x80, 0x8 ;  /* 0x000000000008781c */ /* 0x000fe20003f4f070 */
[----:B------:R-:W-:Y:S02]  /*4420*/  UIADD3 UR18, UPT, UPT, UR46, 0x1, URZ ;  /* 0x000000012e127890 */ /* 0x000fe4000fffe0ff */
[----:B------:R-:W-:Y:S02]  /*4430*/  ULEA UR32, UR46, UR14, 0x7 ;  /* 0x0000000e2e207291 */ /* 0x000fe4000f8e38ff */
[----:B------:R-:W-:Y:S01]  /*4440*/  UISETP.NE.AND UP1, UPT, UR18, 0x16, UPT ;  /* 0x000000161200788c */ /* 0x000fe2000bf25270 */
[----:B------:R-:W-:Y:S01]  /*4450*/  PLOP3.LUT P0, PT, PT, PT, UP0, 0x80, 0x8 ;  /* 0x000000000008781c */ /* 0x000fe20003f0f008 */
[----:B------:R-:W-:Y:S02]  /*4460*/  UIADD3 UR44, UPT, UPT, UR32, 0x2, URZ ;  /* 0x00000002202c7890 */ /* 0x000fe4000fffe0ff */
[----:B------:R-:W-:Y:S02]  /*4470*/  USEL UR31, URZ, 0x1, UP1 ;  /* 0x00000001ff1f7887 */ /* 0x000fe40008800000 */
[----:B------:R-:W-:Y:S02]  /*4480*/  USEL UR18, UR18, URZ, UP1 ;  /* 0x000000ff12127287 */ /* 0x000fe40008800000 */
[----:B------:R-:W-:Y:S02]  /*4490*/  UIADD3 UR40, UPT, UPT, UR32, 0x4, URZ ;  /* 0x0000000420287890 */ /* 0x000fe4000fffe0ff */
[----:B------:R-:W-:Y:S01]  /*44a0*/  @UP0 ULEA UR30, UR18, UR7, 0x3 ;  /* 0x00000007121e0291 */ /* 0x000fe2000f8e18ff */
[----:B------:R-:W-:Y:S01]  /*44b0*/  LOP3.LUT R2, R2, UR31, RZ, 0x3c, !PT ;  /* 0x0000001f02027c12 */ /* 0x000fe2000f8e3cff */
[----:B------:R-:W-:Y:S02]  /*44c0*/  UIADD3 UR36, UPT, UPT, UR32, 0x6, URZ ;  /* 0x0000000620247890 */ /* 0x000fe4000fffe0ff */
[----:B------:R-:W-:Y:S01]  /*44d0*/  UIADD3 UR8, UPT, UPT, UR8, 0xb0, URZ ;  /* 0x000000b008087890 */ /* 0x000fe2000fffe0ff */
[----:B-1----:R-:W-:Y:S01]  /*44e0*/  @P0 SHF.L.U32 R0, R2, 0x1f, RZ ;  /* 0x0000001f02000819 */ /* 0x002fe200000006ff */
[----:B------:R-:W-:Y:S02]  /*44f0*/  UIADD3 UR17, UPT, UPT, UR17, 0x1, URZ ;  /* 0x0000000111117890 */ /* 0x000fe4000fffe0ff */
[----:B------:R-:W-:Y:S01]  /*4500*/  UIADD3 UR15, UPT, UPT, UR15, -0x1, URZ ;  /* 0xffffffff0f0f7890 */ /* 0x000fe2000fffe0ff */
[----:B------:R2:W3:Y:S01]  /*4510*/  @P0 SYNCS.PHASECHK.TRANS64.TRYWAIT P2, [UR30], R0 ;  /* 0x00000000ff0005a7 */ /* 0x0004e2000804111e */
[----:B------:R-:W-:Y:S02]  /*4520*/  ULEA UR30, UR46, UR13, 0x9 ;  /* 0x0000000d2e1e7291 */ /* 0x000fe4000f8e48ff */
[----:B------:R-:W-:Y:S02]  /*4530*/  UISETP.NE.AND UP0, UPT, UR17, UR16, UPT ;  /* 0x000000101100728c */ /* 0x000fe4000bf05270 */
[----:B------:R-:W-:Y:S02]  /*4540*/  UIADD3 UR42, UPT, UPT, UR30, 0x2, URZ ;  /* 0x000000021e2a7890 */ /* 0x000fe4000fffe0ff */
[----:B------:R-:W-:Y:S02]  /*4550*/  UIADD3 UR38, UPT, UPT, UR30, 0x4, URZ ;  /* 0x000000041e267890 */ /* 0x000fe4000fffe0ff */
[----:B------:R-:W-:Y:S01]  /*4560*/  UIADD3 UR34, UPT, UPT, UR30, 0x6, URZ ;  /* 0x000000061e227890 */ /* 0x000fe2000fffe0ff */
[----:B------:R-:W-:Y:S01]  /*4570*/  UMOV UR33, 0x40004040 ;  /* 0x4000404000217882 */ /* 0x000fe20000000000 */
[----:B------:R-:W-:Y:S01]  /*4580*/  UMOV UR31, 0x40004040 ;  /* 0x40004040001f7882 */ /* 0x000fe20000000000 */
[----:B------:R-:W-:Y:S01]  /*4590*/  UMOV UR45, 0x40004040 ;  /* 0x40004040002d7882 */ /* 0x000fe20000000000 */
[----:B------:R2:W-:Y:S01]  /*45a0*/  UTCQMMA.2CTA gdesc[UR30], gdesc[UR32], tmem[UR10], tmem[UR28], idesc[UR29], UP3 ;  /* 0x00ff1c201e0075ea */ /* 0x0005e20009a0030a */
[----:B------:R-:W-:Y:S01]  /*45b0*/  UPLOP3.LUT UP3, UPT, UPT, UPT, UPT, 0x80, 0x8 ;  /* 0x000000000008789c */ /* 0x000fe20003f6f070 */
[----:B------:R-:W-:Y:S01]  /*45c0*/  UMOV UR43, 0x40004040 ;  /* 0x40004040002b7882 */ /* 0x000fe20000000000 */
[----:B------:R-:W-:Y:S01]  /*45d0*/  UMOV UR41, 0x40004040 ;  /* 0x4000404000297882 */ /* 0x000fe20000000000 */
[----:B------:R2:W-:Y:S01]  /*45e0*/  UTCQMMA.2CTA gdesc[UR42], gdesc[UR44], tmem[UR10], tmem[UR26], idesc[UR27], UPT ;  /* 0x00ff1a2c2a0075ea */ /* 0x0005e2000ba0030a */
[----:B------:R-:W-:Y:S01]  /*45f0*/  UMOV UR39, 0x40004040 ;  /* 0x4000404000277882 */ /* 0x000fe20000000000 */
[----:B------:R-:W-:Y:S01]  /*4600*/  UMOV UR37, 0x40004040 ;  /* 0x4000404000257882 */ /* 0x000fe20000000000 */
[----:B------:R-:W-:Y:S01]  /*4610*/  UMOV UR35, 0x40004040 ;  /* 0x4000404000237882 */ /* 0x000fe20000000000 */
[----:B------:R2:W-:Y:S01]  /*4620*/  UTCQMMA.2CTA gdesc[UR38], gdesc[UR40], tmem[UR10], tmem[UR24], idesc[UR25], UPT ;  /* 0x00ff1828260075ea */ /* 0x0005e2000ba0030a */
[----:B------:R2:W-:Y:S01]  /*4630*/  UTCQMMA.2CTA gdesc[UR34], gdesc[UR36], tmem[UR10], tmem[UR22], idesc[UR23], UPT ;  /* 0x00ff1624220075ea */ /* 0x0005e2000ba0030a */
[----:B------:R2:W-:Y:S01]  /*4640*/  UTCBAR.2CTA.MULTICAST [UR8], URZ, UR12 ;  /* 0x000000ff080073e9 */ /* 0x0005e2000820080c */
[----:B------:R-:W-:Y:S01]  /*4650*/  UMOV UR46, UR18 ;  /* 0x00000012002e7c82 */ /* 0x000fe20008000000 */
[----:B------:R-:W-:Y:S05]  /*4660*/  BRA.U UP0, `(.L_x_92) ;  /* 0xfffffffd00507547 */ /* 0x000fea000b83ffff */
.L_x_89:
[----:B------:R-:W-:Y:S01]  /*4670*/  UIADD3 UR9, UPT, UPT, UR9, 0x1a0, URZ ;  /* 0x000001a009097890 */ /* 0x000fe2000fffe0ff */
[----:B------:R-:W-:-:S08]  /*4680*/  UMOV UR17, UR16 ;  /* 0x0000001000117c82 */ /* 0x000fd00008000000 */
[----:B------:R4:W-:Y:S01]  /*4690*/  UTCBAR.2CTA.MULTICAST [UR9], URZ, UR11 ;  /* 0x000000ff090073e9 */ /* 0x0009e2000820080b */
[----:B------:R-:W-:Y:S02]  /*46a0*/  NOP ;  /* 0x0000000000007918 */ /* 0x000fe40000000000 */
.L_x_87:
[----:B------:R-:W-:Y:S01]  /*46b0*/  UIADD3 UR19, UPT, UPT, UR19, 0x1, URZ ;  /* 0x0000000113137890 */ /* 0x000fe2000fffe0ff */
[----:B------:R-:W-:-:S03]  /*46c0*/  ISETP.NE.AND P0, PT, R8, 0x2, PT ;  /* 0x000000020800780c */ /* 0x000fc60003f05270 */
[----:B------:R-:W-:Y:S01]  /*46d0*/  UISETP.NE.AND UP0, UPT, UR19, 0x4, UPT ;  /* 0x000000041300788c */ /* 0x000fe2000bf05270 */
[----:B-12---:R-:W-:Y:S02]  /*46e0*/  SEL R0, RZ, 0x1, P0 ;  /* 0x00000001ff007807 */ /* 0x006fe40000000000 */
[----:B------:R-:W-:Y:S01]  /*46f0*/  SEL R8, R8, RZ, P0 ;  /* 0x000000ff08087207 */ /* 0x000fe20000000000 */
[----:B------:R-:W-:Y:S01]  /*4700*/  USEL UR8, URZ, 0x1, UP0 ;  /* 0x00000001ff087887 */ /* 0x000fe20008000000 */
[----:B------:R-:W-:Y:S01]  /*4710*/  LOP3.LUT R3, R3, R0, RZ, 0x3c, !PT ;  /* 0x0000000003037212 */ /* 0x000fe200078e3cff */
[----:B------:R-:W-:-:S04]  /*4720*/  USEL UR19, UR19, URZ, UP0 ;  /* 0x000000ff13137287 */ /* 0x000fc80008000000 */
[----:B------:R-:W-:Y:S01]  /*4730*/  LOP3.LUT R9, R9, UR8, RZ, 0x3c, !PT ;  /* 0x0000000809097c12 */ /* 0x000fe2000f8e3cff */
[----:B------:R-:W-:Y:S07]  /*4740*/  @P1 BRA `(.L_x_93) ;  /* 0xfffffff800881947 */ /* 0x000fee000383ffff */
[----:B------:R-:W1:Y:S01]  /*4750*/  S2UR UR6, SR_CgaCtaId ;  /* 0x00000000000679c3 */ /* 0x000e620000008800 */
[----:B------:R-:W-:Y:S01]  /*4760*/  ELECT P0, URZ, PT ;  /* 0x0000000000ff782f */ /* 0x000fe20003800000 */
[----:B------:R-:W-:Y:S01]  /*4770*/  HFMA2 R0, -RZ, RZ, 0, 5.9604644775390625e-08 ;  /* 0x00000001ff007431 */ /* 0x000fe200000001ff */
[----:B------:R-:W-:-:S05]  /*4780*/  UMOV UR8, 0x40 ;  /* 0x0000004000087882 */ /* 0x000fca0000000000 */
[----:B------:R-:W-:Y:S01]  /*4790*/  UVIRTCOUNT.DEALLOC.SMPOOL 0x80 ;  /* 0x000000800000784c */ /* 0x000fe20000000000 */
[----:B------:R-:W-:Y:S02]  /*47a0*/  UISETP.NE.AND UP0, UPT, UR5, URZ, UPT ;  /* 0x000000ff0500728c */ /* 0x000fe4000bf05270 */
[----:B-1----:R-:W-:-:S09]  /*47b0*/  ULEA UR6, UR6, UR8, 0x18 ;  /* 0x0000000806067291 */ /* 0x002fd2000f8ec0ff */
[----:B------:R1:W-:Y:S01]  /*47c0*/  @P0 STS.U8 [UR6+0x1c], R0 ;  /* 0x00001c00ff000988 */ /* 0x0003e20008000006 */
[----:B------:R-:W-:Y:S05]  /*47d0*/  BRA.U UP0, `(.L_x_94) ;  /* 0x0000000100a07547 */ /* 0x000fea000b800000 */
[----:B------:R-:W-:Y:S01]  /*47e0*/  UIADD3 UR5, UPT, UPT, UR7, 0x1c0, URZ ;  /* 0x000001c007057890 */ /* 0x000fe2000fffe0ff */
[----:B------:R-:W-:-:S03]  /*47f0*/  SHF.L.U32 R2, R9, 0x1f, RZ ;  /* 0x0000001f09027819 */ /* 0x000fc600000006ff */
[----:B------:R-:W-:-:S09]  /*4800*/  ULEA UR8, UR19, UR5, 0x3 ;  /* 0x0000000513087291 */ /* 0x000fd2000f8e18ff */
[----:B------:R-:W2:Y:S02]  /*4810*/  SYNCS.PHASECHK.TRANS64.TRYWAIT P0, [UR8], R2 ;  /* 0x00000002ff0075a7 */ /* 0x000ea40008001108 */
[----:B--2---:R-:W-:Y:S05]  /*4820*/  @!P0 BRA `(.L_x_95) ;  /* 0x0000003400508947 */ /* 0x004fea0003800000 */
.L_x_191:
[----:B----4-:R-:W-:-:S04]  /*4830*/  UIADD3 UR9, UPT, UPT, UR19, 0x1, URZ ;  /* 0x0000000113097890 */ /* 0x010fc8000fffe0ff */
        /* <DEDUP_REMOVED lines=8> */
.L_x_193:
        /* <DEDUP_REMOVED lines=9> */
.L_x_195:
[----:B------:R-:W-:-:S04]  /*4950*/  UIADD3 UR9, UPT, UPT, UR9, 0x1, URZ ;  /* 0x0000000109097890 */ /* 0x000fc8000fffe0ff */
[----:B------:R-:W-:-:S04]  /*4960*/  UISETP.NE.AND UP1, UPT, UR9, 0x4, UPT ;  /* 0x000000040900788c */ /* 0x000fc8000bf25270 */
[----:B------:R-:W-:Y:S02]  /*4970*/  USEL UR8, URZ, 0x1, UP1 ;  /* 0x00000001ff087887 */ /* 0x000fe40008800000 */
[----:B------:R-:W-:-:S04]  /*4980*/  USEL UR9, UR9, URZ, UP1 ;  /* 0x000000ff09097287 */ /* 0x000fc80008800000 */
[----:B------:R-:W-:Y:S01]  /*4990*/  ULEA UR9, UR9, UR5, 0x3 ;  /* 0x0000000509097291 */ /* 0x000fe2000f8e18ff */
[----:B------:R-:W-:-:S04]  /*49a0*/  LOP3.LUT R2, R2, UR8, RZ, 0x3c, !PT ;  /* 0x0000000802027c12 */ /* 0x000fc8000f8e3cff */
[----:B------:R-:W-:Y:S01]  /*49b0*/  SHF.L.U32 R2, R2, 0x1f, RZ ;  /* 0x0000001f02027819 */ /* 0x000fe200000006ff */
[----:B-1----:R-:W-:-:S04]  /*49c0*/  IMAD.U32 R0, RZ, RZ, UR9 ;  /* 0x00000009ff007e24 */ /* 0x002fc8000f8e00ff */
[----:B------:R1:W2:Y:S03]  /*49d0*/  SYNCS.PHASECHK.TRANS64.TRYWAIT P0, [R0+URZ], R2 ;  /* 0x00000002000075a7 */ /* 0x0002a600080011ff */
[----:B--2---:R-:W-:Y:S05]  /*49e0*/  @!P0 NANOSLEEP.SYNCS 0x989680 ;  /* 0x009896800000895d */ /* 0x004fea0003900000 */
[----:B------:R-:W2:Y:S02]  /*49f0*/  @!P0 SYNCS.PHASECHK.TRANS64 P0, [R0+URZ], R2 ;  /* 0x00000002000085a7 */ /* 0x000ea400080010ff */
[----:B--2---:R-:W-:Y:S05]  /*4a00*/  @P0 BRA `(.L_x_98) ;  /* 0x0000000000200947 */ /* 0x004fea0003800000 */
.L_x_99:
[----:B--2---:R2:W4:Y:S02]  /*4a10*/  SYNCS.PHASECHK.TRANS64.TRYWAIT P0, [R0+URZ], R2 ;  /* 0x00000002000075a7 */ /* 0x00452400080011ff */
[----:B----4-:R-:W-:Y:S05]  /*4a20*/  @!P0 NANOSLEEP.SYNCS 0x989680 ;  /* 0x009896800000895d */ /* 0x010fea0003900000 */
[----:B------:R-:W4:Y:S02]  /*4a30*/  @!P0 SYNCS.PHASECHK.TRANS64 P0, [R0+URZ], R2 ;  /* 0x00000002000085a7 */ /* 0x000f2400080010ff */
[----:B----4-:R-:W-:Y:S05]  /*4a40*/  @!P0 BRA `(.L_x_99) ;  /* 0xfffffffc00f08947 */ /* 0x010fea000383ffff */
[----:B------:R-:W-:Y:S05]  /*4a50*/  BRA `(.L_x_98) ;  /* 0x00000000000c7947 */ /* 0x000fea0003800000 */
.L_x_94:
[----:B------:R-:W-:-:S04]  /*4a60*/  UIADD3 UR5, UPT, UPT, UR7, 0x200, URZ ;  /* 0x0000020007057890 */ /* 0x000fc8000fffe0ff */
[----:B------:R-:W-:-:S09]  /*4a70*/  UPRMT UR5, UR4, 0x654, UR5 ;  /* 0x0000065404057896 */ /* 0x000fd20008000005 */
[----:B------:R-:W-:Y:S03]  /*4a80*/  SYNCS.ARRIVE.TRANS64.RED.A1T0 RZ, [UR5], RZ ;  /* 0x000000ffffff79a7 */ /* 0x000fe60008100405 */
.L_x_98:
[----:B-12---:R-:W-:Y:S01]  /*4a90*/  SHF.L.U32 R2, RZ, 0x1f, RZ ;  /* 0x0000001fff027819 */ /* 0x006fe200000006ff */
[----:B------:R-:W-:Y:S01]  /*4aa0*/  UIADD3 UR5, UPT, UPT, UR7, 0x200, URZ ;  /* 0x0000020007057890 */ /* 0x000fe2000fffe0ff */
[----:B------:R-:W-:Y:S02]  /*4ab0*/  PLOP3.LUT P0, PT, PT, PT, UP0, 0x80, 0x8 ;  /* 0x000000000008781c */ /* 0x000fe40003f0f008 */
[----:B------:R-:W1:Y:S02]  /*4ac0*/  SYNCS.PHASECHK.TRANS64.TRYWAIT P1, [UR7+0x200], R2 ;  /* 0x00020002ff0075a7 */ /* 0x000e640008021107 */
[----:B-1----:R-:W-:Y:S09]  /*4ad0*/  @!P1 BRA `(.L_x_100) ;  /* 0x0000003000ec9947 */ /* 0x002ff20003800000 */
.L_x_197:
[----:B------:R-:W-:Y:S01]  /*4ae0*/  @!UP0 UPRMT UR5, UR4, 0x654, UR5 ;  /* 0x0000065404058896 */ /* 0x000fe20008000005 */
[----:B------:R-:W-:Y:S02]  /*4af0*/  UMOV UR8, 0xffff ;  /* 0x0000ffff00087882 */ /* 0x000fe40000000000 */
[----:B------:R-:W-:-:S06]  /*4b00*/  UMOV UR4, 0x1 ;  /* 0x0000000100047882 */ /* 0x000fcc0000000000 */
[----:B------:R-:W-:Y:S01]  /*4b10*/  @!P0 SYNCS.ARRIVE.TRANS64.RED.A1T0 RZ, [UR5], RZ ;  /* 0x000000ffffff89a7 */ /* 0x000fe20008100405 */
[----:B------:R-:W-:Y:S01]  /*4b20*/  NOP ;  /* 0x0000000000007918 */ /* 0x000fe20000000000 */
[----:B-1----:R-:W1:Y:S01]  /*4b30*/  LDS R0, [UR6+0x14] ;  /* 0x00001406ff007984 */ /* 0x002e620008000800 */
[----:B------:R-:W-:-:S04]  /*4b40*/  ULOP3.LUT UR5, UR21, 0xffff, URZ, 0xc0, !UPT ;  /* 0x0000ffff15057892 */ /* 0x000fc8000f8ec0ff */
[----:B------:R-:W-:-:S04]  /*4b50*/  USHF.R.U32.HI UR5, URZ, 0x5, UR5 ;  /* 0x00000005ff057899 */ /* 0x000fc80008011605 */
[----:B------:R-:W-:Y:S02]  /*4b60*/  USHF.L.U32 UR8, UR8, UR5, URZ ;  /* 0x0000000508087299 */ /* 0x000fe400080006ff */
[----:B------:R-:W-:-:S04]  /*4b70*/  USHF.L.U32 UR4, UR4, UR5, URZ ;  /* 0x0000000504047299 */ /* 0x000fc800080006ff */
[----:B-1----:R-:W-:-:S04]  /*4b80*/  LOP3.LUT R0, R0, UR8, RZ, 0xc0, !PT ;  /* 0x0000000800007c12 */ /* 0x002fc8000f8ec0ff */
[----:B------:R-:W-:-:S13]  /*4b90*/  ISETP.NE.AND P0, PT, R0, UR8, PT ;  /* 0x0000000800007c0c */ /* 0x000fda000bf05270 */
[----:B------:R-:W-:Y:S05]  /*4ba0*/  @P0 BRA `(.L_x_101) ;  /* 0x0000000000580947 */ /* 0x000fea0003800000 */
[----:B------:R-:W1:Y:S02]  /*4bb0*/  LDS R0, [UR6+0x18] ;  /* 0x00001806ff007984 */ /* 0x000e640008000800 */
[----:B-1----:R-:W-:-:S04]  /*4bc0*/  LOP3.LUT R0, R0, UR4, RZ, 0xc0, !PT ;  /* 0x0000000400007c12 */ /* 0x002fc8000f8ec0ff */
[----:B------:R-:W-:-:S13]  /*4bd0*/  ISETP.NE.AND P0, PT, R0, UR4, PT ;  /* 0x0000000400007c0c */ /* 0x000fda000bf05270 */
[----:B------:R-:W-:Y:S05]  /*4be0*/  @P0 BRA `(.L_x_102) ;  /* 0x00000000003c0947 */ /* 0x000fea0003800000 */
[----:B------:R-:W1:Y:S01]  /*4bf0*/  S2R R2, SR_LANEID ;  /* 0x0000000000027919 */ /* 0x000e620000000000 */
[----:B------:R-:W-:Y:S01]  /*4c00*/  ULOP3.LUT UR8, URZ, UR8, URZ, 0x33, !UPT ;  /* 0x00000008ff087292 */ /* 0x000fe2000f8e33ff */
[----:B------:R-:W-:Y:S02]  /*4c10*/  VOTEU.ANY UR7, UPT, PT ;  /* 0x0000000000077886 */ /* 0x000fe400038e0100 */
[----:B------:R-:W-:-:S03]  /*4c20*/  UFLO.U32 UR7, UR7 ;  /* 0x00000007000772bd */ /* 0x000fc600080e0000 */
[----:B------:R-:W-:-:S04]  /*4c30*/  IMAD.U32 R0, RZ, RZ, UR8 ;  /* 0x00000008ff007e24 */ /* 0x000fc8000f8e00ff */
[----:B------:R2:W3:Y:S02]  /*4c40*/  REDUX UR5, R0 ;  /* 0x00000000000573c4 */ /* 0x0004e40000000000 */
[----:B------:R1:W-:Y:S02]  /*4c50*/  UTCATOMSWS.AND URZ, UR8 ;  /* 0x0000000800ff79e3 */ /* 0x0003e40008000000 */
[----:B-1----:R-:W-:Y:S02]  /*4c60*/  ISETP.EQ.U32.AND P0, PT, R2, UR7, PT ;  /* 0x0000000702007c0c */ /* 0x002fe4000bf02070 */
[----:B--2---:R-:W-:Y:S02]  /*4c70*/  LOP3.LUT R0, RZ, UR4, RZ, 0x33, !PT ;  /* 0x00000004ff007c12 */ /* 0x004fe4000f8e33ff */
[----:B---3--:R-:W-:Y:S02]  /*4c80*/  MOV R2, UR5 ;  /* 0x0000000500027c02 */ /* 0x008fe40008000f00 */
[----:B------:R-:W1:Y:S07]  /*4c90*/  REDUX UR4, R0 ;  /* 0x00000000000473c4 */ /* 0x000e6e0000000000 */
[----:B------:R2:W-:Y:S01]  /*4ca0*/  @P0 ATOMS.AND RZ, [UR6+0x14], R2 ;  /* 0x00001402ffff098c */ /* 0x0005e2000a800006 */
[----:B-1----:R-:W-:-:S05]  /*4cb0*/  IMAD.U32 R0, RZ, RZ, UR4 ;  /* 0x00000004ff007e24 */ /* 0x002fca000f8e00ff */
[----:B------:R2:W-:Y:S01]  /*4cc0*/  @P0 ATOMS.AND RZ, [UR6+0x18], R0 ;  /* 0x00001800ffff098c */ /* 0x0005e2000a800006 */
[----:B------:R-:W-:Y:S05]  /*4cd0*/  BRA `(.L_x_103) ;  /* 0x0000000000147947 */ /* 0x000fea0003800000 */
.L_x_102:
[----:B------:R-:W-:Y:S02]  /*4ce0*/  MOV R2, 0x4d00 ;  /* 0x00004d0000027802 */ /* 0x000fe40000000f00 */
[----:B---345:R-:W-:Y:S05]  /*4cf0*/  CALL.REL.NOINC `($__internal_0_$__cuda_sm10x_tcgen05_guardrail_trap_col_being_dealloced_not_returned_by_alloc) ;  /* 0x0000003400007944 */ /* 0x038fea0003c00000 */
[----:B------:R-:W-:Y:S05]  /*4d00*/  BRA `(.L_x_103) ;  /* 0x0000000000087947 */ /* 0x000fea0003800000 */
.L_x_101:
[----:B------:R-:W-:Y:S02]  /*4d10*/  MOV R2, 0x4d30 ;  /* 0x00004d3000027802 */ /* 0x000fe40000000f00 */
[----:B---345:R-:W-:Y:S05]  /*4d20*/  CALL.REL.NOINC `($__internal_2_$__cuda_sm10x_tcgen05_guardrail_trap_unallocated_columns_being_dealloced) ;  /* 0x00000034000c7944 */ /* 0x038fea0003c00000 */
.L_x_103:
[----:B------:R-:W-:Y:S01]  /*4d30*/  NOP ;  /* 0x0000000000007918 */ /* 0x000fe20000000000 */
[----:B----4-:R-:W-:Y:S05]  /*4d40*/  EXIT ;  /* 0x000000000000794d */ /* 0x010fea0003800000 */
.L_x_74:
[----:B------:R-:W-:-:S09]  /*4d50*/  UISETP.NE.OR UP5, UPT, UR10, 0x3, !UP5 ;  /* 0x000000030a00788c */ /* 0x000fd2000efa5670 */
[----:B------:R-:W-:Y:S05]  /*4d60*/  BRA.U UP5, `(.L_x_104) ;  /* 0x0000000905cc7547 */ /* 0x000fea000b800000 */
[----:B------:R-:W1:Y:S01]  /*4d70*/  LDC R0, c[0x0][0xb30] ;  /* 0x0002cc00ff007b82 */ /* 0x000e620000000800 */
[----:B------:R-:W2:Y:S01]  /*4d80*/  LDCU.64 UR8, c[0x0][0x888] ;  /* 0x00011100ff0877ac */ /* 0x000ea20008000a00 */
[----:B------:R-:W-:Y:S02]  /*4d90*/  HFMA2 R27, -RZ, RZ, 0, 0 ;  /* 0x00000000ff1b7431 */ /* 0x000fe400000001ff */
[----:B------:R-:W-:Y:S01]  /*4da0*/  IMAD.MOV.U32 R29, RZ, RZ, 0x1 ;  /* 0x00000001ff1d7424 */ /* 0x000fe200078e00ff */
[----:B------:R-:W-:Y:S01]  /*4db0*/  MOV R23, 0x800 ;  /* 0x0000080000177802 */ /* 0x000fe20000000f00 */
[----:B------:R-:W3:Y:S01]  /*4dc0*/  LDCU.64 UR4, c[0x0][0x890] ;  /* 0x00011200ff0477ac */ /* 0x000ee20008000a00 */
[----:B------:R-:W-:Y:S01]  /*4dd0*/  IMAD.MOV.U32 R28, RZ, RZ, RZ ;  /* 0x000000ffff1c7224 */ /* 0x000fe200078e00ff */
[----:B------:R-:W4:Y:S01]  /*4de0*/  LDC R22, c[0x0][0x370] ;  /* 0x0000dc00ff167b82 */ /* 0x000f220000000800 */
[----:B------:R-:W-:Y:S01]  /*4df0*/  UMOV UR6, 0x400 ;  /* 0x0000040000067882 */ /* 0x000fe20000000000 */
[----:B------:R-:W-:-:S02]  /*4e00*/  UPLOP3.LUT UP1, UPT, UPT, UPT, UPT, 0x40, 0x4 ;  /* 0x000000000004789c */ /* 0x000fc40003f2e870 */
[----:B------:R-:W-:-:S04]  /*4e10*/  ULEA UR6, UR37, UR6, 0x18 ;  /* 0x0000000625067291 */ /* 0x000fc8000f8ec0ff */
[----:B------:R-:W4:Y:S01]  /*4e20*/  LDC R3, c[0x0][0xb0c] ;  /* 0x0002c300ff037b82 */ /* 0x000f220000000800 */
[----:B--2---:R-:W-:Y:S02]  /*4e30*/  UISETP.NE.U32.AND UP2, UPT, UR8, URZ, UPT ;  /* 0x000000ff0800728c */ /* 0x004fe4000bf45070 */
[----:B------:R-:W-:Y:S02]  /*4e40*/  UIADD3 UR8, UPT, UPT, UR6, 0x160, URZ ;  /* 0x0000016006087890 */ /* 0x000fe4000fffe0ff */
[----:B---3--:R-:W-:-:S03]  /*4e50*/  UISETP.NE.U32.AND UP3, UPT, UR4, URZ, UPT ;  /* 0x000000ff0400728c */ /* 0x008fc6000bf65070 */
[----:B------:R-:W2:Y:S01]  /*4e60*/  LDC R20, c[0x0][0xb20] ;  /* 0x0002c800ff147b82 */ /* 0x000ea20000000800 */
[----:B-1----:R-:W-:Y:S01]  /*4e70*/  ISETP.NE.AND P1, PT, R0, 0x1, PT ;  /* 0x000000010000780c */ /* 0x002fe20003f25270 */
[----:B------:R-:W-:Y:S02]  /*4e80*/  UISETP.NE.AND.EX UP2, UPT, UR9, URZ, UPT, UP2 ;  /* 0x000000ff0900728c */ /* 0x000fe4000bf45320 */
[----:B------:R-:W-:Y:S02]  /*4e90*/  UPRMT UR37, UR37, 0x654, UR8 ;  /* 0x0000065425257896 */ /* 0x000fe40008000008 */
[----:B------:R-:W-:Y:S02]  /*4ea0*/  UISETP.NE.AND.EX UP3, UPT, UR5, URZ, UPT, UP3 ;  /* 0x000000ff0500728c */ /* 0x000fe4000bf65330 */
[----:B------:R-:W1:Y:S08]  /*4eb0*/  LDC.64 R30, c[0x0][0x348] ;  /* 0x0000d200ff1e7b82 */ /* 0x000e700000000a00 */
[----:B------:R-:W3:Y:S08]  /*4ec0*/  LDC.64 R14, c[0x0][0xb10] ;  /* 0x0002c400ff0e7b82 */ /* 0x000ef00000000a00 */
[----:B------:R-:W1:Y:S08]  /*4ed0*/  LDC.64 R6, c[0x0][0xb18] ;  /* 0x0002c600ff067b82 */ /* 0x000e700000000a00 */
[----:B------:R-:W1:Y:S08]  /*4ee0*/  LDC.64 R4, c[0x0][0xb28] ;  /* 0x0002ca00ff047b82 */ /* 0x000e700000000a00 */
[----:B--2-4-:R-:W1:Y:S02]  /*4ef0*/  LDC R21, c[0x0][0x374] ;  /* 0x0000dd00ff157b82 */ /* 0x014e640000000800 */
.L_x_112:
[C---:B------:R-:W-:Y:S02]  /*4f00*/  LEA R0, R28.reuse, UR6, 0x3 ;  /* 0x000000061c007c11 */ /* 0x040fe4000f8e18ff */
[----:B------:R-:W-:Y:S02]  /*4f10*/  SHF.L.U32 R2, R27, 0x1f, RZ ;  /* 0x0000001f1b027819 */ /* 0x000fe400000006ff */
[----:B------:R-:W-:Y:S02]  /*4f20*/  LEA R16, R28, UR6, 0x4 ;  /* 0x000000061c107c11 */ /* 0x000fe4000f8e20ff */
[----:B--2---:R-:W2:Y:S02]  /*4f30*/  SYNCS.PHASECHK.TRANS64.TRYWAIT P0, [R0+URZ+0x180], R2 ;  /* 0x00018002000075a7 */ /* 0x004ea400080011ff */
[----:B--2---:R-:W-:Y:S05]  /*4f40*/  @!P0 BRA `(.L_x_105) ;  /* 0x0000002c00e88947 */ /* 0x004fea0003800000 */
.L_x_198:
[----:B------:R-:W-:Y:S01]  /*4f50*/  ISETP.GE.AND P0, PT, R26, 0x1, PT ;  /* 0x000000011a00780c */ /* 0x000fe20003f06270 */
[----:B------:R-:W4:Y:S01]  /*4f60*/  LDS.128 R16, [R16+0x210] ;  /* 0x0002100010107984 */ /* 0x000f220000000c00 */
[----:B------:R-:W-:Y:S01]  /*4f70*/  ISETP.NE.U32.AND P4, PT, RZ, UR4, PT ;  /* 0x00000004ff007c0c */ /* 0x000fe2000bf85070 */
[----:B--2---:R-:W-:Y:S01]  /*4f80*/  VIADD R0, R0, 0x190 ;  /* 0x0000019000007836 */ /* 0x004fe20000000000 */
[----:B------:R-:W-:Y:S02]  /*4f90*/  SHF.L.U32 R24, R29, 0x1f, RZ ;  /* 0x0000001f1d187819 */ /* 0x000fe400000006ff */
[----:B------:R-:W-:Y:S02]  /*4fa0*/  ISETP.NE.AND.EX P4, PT, RZ, UR5, PT, P4 ;  /* 0x00000005ff007c0c */ /* 0x000fe4000bf85340 */
[----:B------:R-:W-:Y:S01]  /*4fb0*/  PRMT R0, RZ, 0x654, R0 ;  /* 0x00000654ff007816 */ /* 0x000fe20000000000 */
[----:B------:R-:W-:Y:S01]  /*4fc0*/  @!PT LDS RZ, [RZ] ;  /* 0x00000000fffff984 */ /* 0x000fe20000000800 */
[----:B------:R-:W-:Y:S01]  /*4fd0*/  @!PT LDS RZ, [RZ] ;  /* 0x00000000fffff984 */ /* 0x000fe20000000800 */
[----:B------:R-:W-:Y:S01]  /*4fe0*/  @!PT LDS RZ, [RZ] ;  /* 0x00000000fffff984 */ /* 0x000fe20000000800 */
[----:B------:R-:W-:Y:S01]  /*4ff0*/  @!PT LDS RZ, [RZ] ;  /* 0x00000000fffff984 */ /* 0x000fe20000000800 */
[----:B------:R2:W-:Y:S06]  /*5000*/  MEMBAR.ALL.CTA ;  /* 0x0000000000007992 */ /* 0x0005ec0000008000 */
[----:B--2---:R-:W2:Y:S02]  /*5010*/  FENCE.VIEW.ASYNC.S ;  /* 0x00000000000073c6 */ /* 0x004ea40000000000 */
[----:B--2---:R2:W-:Y:S01]  /*5020*/  SYNCS.ARRIVE.TRANS64.RED.A1T0 RZ, [R0+URZ], RZ ;  /* 0x000000ff00ff79a7 */ /* 0x0045e200081004ff */
[----:B----4-:R-:W-:Y:S11]  /*5030*/  LOP3.LUT P3, RZ, R18, 0x1, RZ, 0xc0, !PT ;  /* 0x0000000112ff7812 */ /* 0x010ff6000786c0ff */
[----:B------:R-:W-:Y:S02]  /*5040*/  @!UPT UIADD3 URZ, UPT, UPT, URZ, URZ, URZ ;  /* 0x000000fffffff290 */ /* 0x000fe4000fffe0ff */
[----:B------:R-:W-:Y:S02]  /*5050*/  @P3 MOV R11, R16 ;  /* 0x00000010000b3202 */ /* 0x000fe40000000f00 */
[----:B------:R-:W-:Y:S01]  /*5060*/  @P3 LOP3.LUT R10, R17, 0xffff, RZ, 0xc0, !PT ;  /* 0x0000ffff110a3812 */ /* 0x000fe200078ec0ff */
[----:B--2---:R-:W-:Y:S06]  /*5070*/  @!P0 BRA `(.L_x_106) ;  /* 0x0000000000a48947 */ /* 0x004fec0003800000 */
[-C--:B-1----:R-:W-:Y:S01]  /*5080*/  IMAD.HI.U32 R0, R21, R7.reuse, RZ ;  /* 0x0000000715007227 */ /* 0x082fe200078e00ff */
[----:B------:R-:W-:Y:S02]  /*5090*/  ISETP.NE.AND P0, PT, R6, 0x1, PT ;  /* 0x000000010600780c */ /* 0x000fe40003f05270 */
[----:B------:R-:W-:Y:S01]  /*50a0*/  ISETP.NE.AND P2, PT, R26, 0x1, PT ;  /* 0x000000011a00780c */ /* 0x000fe20003f45270 */
[----:B---3--:R-:W-:Y:S01]  /*50b0*/  IMAD.HI.U32 R9, R22, R14, RZ ;  /* 0x0000000e16097227 */ /* 0x008fe200078e00ff */
[----:B------:R-:W-:Y:S02]  /*50c0*/  SHF.R.U32.HI R0, RZ, R20, R0 ;  /* 0x00000014ff007219 */ /* 0x000fe40000011600 */
[----:B------:R-:W-:Y:S01]  /*50d0*/  ISETP.NE.AND P5, PT, R3, 0x1, PT ;  /* 0x000000010300780c */ /* 0x000fe20003fa5270 */
[----:B------:R-:W-:Y:S01]  /*50e0*/  IMAD.HI.U32 R13, R10, R7, RZ ;  /* 0x000000070a0d7227 */ /* 0x000fe200078e00ff */
[----:B------:R-:W-:Y:S02]  /*50f0*/  SHF.R.U32.HI R9, RZ, R15, R9 ;  /* 0x0000000fff097219 */ /* 0x000fe40000011609 */
[----:B------:R-:W-:Y:S01]  /*5100*/  SEL R0, R21, R0, !P0 ;  /* 0x0000000015007207 */ /* 0x000fe20004000000 */
[----:B------:R-:W-:Y:S01]  /*5110*/  IMAD.HI.U32 R12, R11, R14, RZ ;  /* 0x0000000e0b0c7227 */ /* 0x000fe200078e00ff */
[----:B------:R-:W-:Y:S03]  /*5120*/  SEL R9, R22, R9, !P5 ;  /* 0x0000000916097207 */ /* 0x000fe60006800000 */
[-C--:B------:R-:W-:Y:S01]  /*5130*/  IMAD.HI.U32 R8, R0, R4.reuse, RZ ;  /* 0x0000000400087227 */ /* 0x080fe200078e00ff */
[----:B------:R-:W-:Y:S03]  /*5140*/  SHF.R.U32.HI R12, RZ, R15, R12 ;  /* 0x0000000fff0c7219 */ /* 0x000fe6000001160c */
[----:B------:R-:W-:Y:S01]  /*5150*/  IMAD.HI.U32 R2, R9, R4, RZ ;  /* 0x0000000409027227 */ /* 0x000fe200078e00ff */
[-C--:B------:R-:W-:Y:S02]  /*5160*/  @P2 SHF.R.U32.HI R0, RZ, R5.reuse, R8 ;  /* 0x00000005ff002219 */ /* 0x080fe40000011608 */
[----:B------:R-:W-:Y:S02]  /*5170*/  SHF.R.U32.HI R8, RZ, R20, R13 ;  /* 0x00000014ff087219 */ /* 0x000fe4000001160d */
[----:B------:R-:W-:Y:S01]  /*5180*/  @P2 SHF.R.U32.HI R9, RZ, R5, R2 ;  /* 0x00000005ff092219 */ /* 0x000fe20000011602 */
[----:B------:R-:W-:Y:S01]  /*5190*/  IMAD R0, R26, R0, RZ ;  /* 0x000000001a007224 */ /* 0x000fe200078e02ff */
[----:B------:R-:W-:Y:S02]  /*51a0*/  SEL R8, R10, R8, !P0 ;  /* 0x000000080a087207 */ /* 0x000fe40004000000 */
[----:B------:R-:W-:Y:S01]  /*51b0*/  SEL R2, R11, R12, !P5 ;  /* 0x0000000c0b027207 */ /* 0x000fe20006800000 */
[----:B------:R-:W-:Y:S01]  /*51c0*/  IMAD R12, R26, R9, RZ ;  /* 0x000000091a0c7224 */ /* 0x000fe200078e02ff */
[C---:B------:R-:W-:Y:S01]  /*51d0*/  ISETP.GE.AND P0, PT, R8.reuse, R0, PT ;  /* 0x000000000800720c */ /* 0x040fe20003f06270 */
[----:B------:R-:W-:Y:S03]  /*51e0*/  IMAD.HI.U32 R0, R8, R4, RZ ;  /* 0x0000000408007227 */ /* 0x000fe600078e00ff */
[----:B------:R-:W-:Y:S02]  /*51f0*/  ISETP.GE.OR P0, PT, R2, R12, P0 ;  /* 0x0000000c0200720c */ /* 0x000fe40000706670 */
[-C--:B------:R-:W-:Y:S04]  /*5200*/  SHF.R.U32.HI R0, RZ, R5.reuse, R0 ;  /* 0x00000005ff007219 */ /* 0x080fe80000011600 */
[----:B------:R-:W-:Y:S05]  /*5210*/  SEL R13, R8, R0, !P2 ;  /* 0x00000000080d7207 */ /* 0x000fea0005000000 */
[----:B------:R-:W-:Y:S02]  /*5220*/  IMAD.MOV R12, RZ, RZ, -R13 ;  /* 0x000000ffff0c7224 */ /* 0x000fe400078e0a0d */
[----:B------:R-:W-:Y:S04]  /*5230*/  @!P0 IMAD.HI.U32 R0, R2, R4, RZ ;  /* 0x0000000402008227 */ /* 0x000fe800078e00ff */
[----:B------:R-:W-:Y:S01]  /*5240*/  IMAD R12, R26, R12, R8 ;  /* 0x0000000c1a0c7224 */ /* 0x000fe200078e0208 */
[----:B------:R-:W-:Y:S04]  /*5250*/  @!P0 SHF.R.U32.HI R0, RZ, R5, R0 ;  /* 0x00000005ff008219 */ /* 0x000fe80000011600 */
[----:B------:R-:W-:Y:S04]  /*5260*/  @!P0 SEL R0, R2, R0, !P2 ;  /* 0x0000000002008207 */ /* 0x000fe80005000000 */
[----:B------:R-:W-:Y:S01]  /*5270*/  @!P0 IADD3 R13, PT, PT, R13, -R0, RZ ;  /* 0x800000000d0d8210 */ /* 0x000fe20007ffe0ff */
[----:B------:R-:W-:Y:S01]  /*5280*/  @!P0 IMAD R0, R9, R12, R0 ;  /* 0x0000000c09008224 */ /* 0x000fe200078e0200 */
[----:B------:R-:W-:Y:S01]  /*5290*/  IADD3 R9, PT, PT, -R8, RZ, RZ ;  /* 0x000000ff08097210 */ /* 0x000fe20007ffe1ff */
[--C-:B------:R-:W-:Y:S02]  /*52a0*/  IMAD.MOV R12, RZ, RZ, -R2.reuse ;  /* 0x000000ffff0c7224 */ /* 0x100fe400078e0a02 */
[----:B------:R-:W-:Y:S02]  /*52b0*/  @!P0 IMAD R8, R13, R26, R2 ;  /* 0x0000001a0d088224 */ /* 0x000fe400078e0202 */
[----:B------:R-:W-:Y:S02]  /*52c0*/  @!P0 IMAD.MOV.U32 R2, RZ, RZ, R0 ;  /* 0x000000ffff028224 */ /* 0x000fe400078e0000 */
[----:B------:R-:W-:Y:S02]  /*52d0*/  IMAD R11, R3, R12, R11 ;  /* 0x0000000c030b7224 */ /* 0x000fe400078e020b */
[----:B------:R-:W-:Y:S02]  /*52e0*/  IMAD R10, R6, R9, R10 ;  /* 0x00000009060a7224 */ /* 0x000fe400078e020a */
[----:B------:R-:W-:Y:S02]  /*52f0*/  IMAD R11, R2, R3, R11 ;  /* 0x00000003020b7224 */ /* 0x000fe400078e020b */
[----:B------:R-:W-:Y:S02]  /*5300*/  IMAD R10, R8, R6, R10 ;  /* 0x00000006080a7224 */ /* 0x000fe400078e020a */
.L_x_106:
[----:B------:R-:W-:Y:S05]  /*5310*/  BRA.U UP1, `(.L_x_107) ;  /* 0x0000000101107547 */ /* 0x000fea000b800000 */
[----:B------:R-:W-:Y:S04]  /*5320*/  MOV R2, UR7 ;  /* 0x0000000700027c02 */ /* 0x000fe80008000f00 */
[----:B------:R-:W-:Y:S04]  /*5330*/  SHF.L.U32 R2, R2, 0x1f, RZ ;  /* 0x0000001f02027819 */ /* 0x000fe800000006ff */
[----:B------:R-:W2:Y:S02]  /*5340*/  SYNCS.PHASECHK.TRANS64.TRYWAIT P0, [UR6+0x178], R2 ;  /* 0x00017802ff0075a7 */ /* 0x000ea40008001106 */
[----:B--2---:R-:W-:Y:S05]  /*5350*/  @!P0 BRA `(.L_x_108) ;  /* 0x0000002800f88947 */ /* 0x004fea0003800000 */
.L_x_107:
[----:B------:R-:W-:Y:S05]  /*5360*/  BRA.U !UP3, `(.L_x_109) ;  /* 0x000000010b347547 */ /* 0x000fea000b800000 */
[----:B------:R-:W-:Y:S01]  /*5370*/  UPLOP3.LUT UP0, UPT, UPT, UPT, UP2, 0x80, 0x8 ;  /* 0x000000000008789c */ /* 0x000fe20003f0f020 */
[----:B--2---:R-:W-:Y:S02]  /*5380*/  HFMA2 R0, -RZ, RZ, 0, 5.9604644775390625e-08 ;  /* 0x00000001ff007431 */ /* 0x004fe400000001ff */
[----:B------:R-:W-:Y:S03]  /*5390*/  IMAD.MOV.U32 R60, RZ, RZ, 0x1 ;  /* 0x00000001ff3c7424 */ /* 0x000fe600078e00ff */
[----:B------:R-:W-:Y:S05]  /*53a0*/  PLOP3.LUT P0, PT, PT, PT, UP0, 0x80, 0x8 ;  /* 0x000000000008781c */ /* 0x000fea0003f0f008 */
[----:B------:R-:W2:Y:S01]  /*53b0*/  @UP0 LDCU.64 UR10, c[0x0][0x888] ;  /* 0x00011100ff0a07ac */ /* 0x000ea20008000a00 */
[----:B------:R-:W-:Y:S07]  /*53c0*/  @UP0 UIMAD UR8, UR36, UR4, URZ ;  /* 0x00000004240802a4 */ /* 0x000fee000f8e02ff */
[----:B------:R-:W-:Y:S01]  /*53d0*/  @!P0 PRMT R60, R0, 0x7610, R60 ;  /* 0x00007610003c8816 */ /* 0x000fe2000000003c */
[----:B--2---:R-:W-:Y:S03]  /*53e0*/  @UP0 UIMAD.WIDE UR10, UR8, 0x4, UR10 ;  /* 0x00000004080a08a5 */ /* 0x004fe6000f8e020a */
[----:B------:R-:W2:Y:S03]  /*53f0*/  @!UP0 LDCU UR8, c[0x0][0x880] ;  /* 0x00011000ff0887ac */ /* 0x000ea60008000800 */
[----:B-----5:R-:W-:Y:S01]  /*5400*/  IMAD.U32 R34, RZ, RZ, UR10 ;  /* 0x0000000aff227e24 */ /* 0x020fe2000f8e00ff */
[----:B------:R-:W-:Y:S05]  /*5410*/  MOV R35, UR11 ;  /* 0x0000000b00237c02 */ /* 0x000fea0008000f00 */
[----:B------:R4:W5:Y:S02]  /*5420*/  @P0 LDG.E R34, desc[UR40][R34.64] ;  /* 0x0000002822220981 */ /* 0x000964000c1e1900 */
[----:B--2-4-:R-:W-:Y:S07]  /*5430*/  @!P0 IMAD.U32 R34, RZ, RZ, UR8 ;  /* 0x00000008ff228e24 */ /* 0x014fee000f8e00ff */
.L_x_109:
[----:B-----5:R-:W-:Y:S01]  /*5440*/  @!P4 FSETP.EQ.AND P5, PT, R34, RZ, PT ;  /* 0x000000ff2200c20b */ /* 0x020fe20003fa2000 */
[----:B------:R-:W-:Y:S01]  /*5450*/  @!UPT UIADD3 URZ, UPT, UPT, URZ, URZ, URZ ;  /* 0x000000fffffff290 */ /* 0x000fe2000fffe0ff */
[----:B------:R-:W-:Y:S11]  /*5460*/  @!P4 BRA `(.L_x_110) ;  /* 0x000000000014c947 */ /* 0x000ff60003800000 */
[----:B------:R-:W-:Y:S02]  /*5470*/  LOP3.LUT P0, RZ, R60, 0xff, RZ, 0xc0, !PT ;  /* 0x000000ff3cff7812 */ /* 0x000fe4000780c0ff */
[----:B------:R-:W-:Y:S04]  /*5480*/  PLOP3.LUT P5, PT, PT, PT, UP0, 0x80, 0x8 ;  /* 0x000000000008781c */ /* 0x000fe80003faf008 */
[----:B------:R-:W-:Y:S07]  /*5490*/  PLOP3.LUT P5, PT, P5, PT, PT, 0x8, 0x80 ;  /* 0x000000000080781c */ /* 0x000fee0002fae170 */
[----:B------:R-:W-:Y:S11]  /*54a0*/  @P0 FSETP.EQ.AND P5, PT, R34, RZ, PT ;  /* 0x000000ff2200020b */ /* 0x000ff60003fa2000 */
[----:B------:R-:W-:Y:S02]  /*54b0*/  @!UPT UIADD3 URZ, UPT, UPT, URZ, URZ, URZ ;  /* 0x000000fffffff290 */ /* 0x000fe4000fffe0ff */
.L_x_110:
[----:B------:R-:W4:Y:S01]  /*54c0*/  SYNCS.PHASECHK.TRANS64.TRYWAIT P4, [UR6+0x168], R24 ;  /* 0x00016818ff0075a7 */ /* 0x000f220008081106 */
[----:B------:R-:W-:Y:S01]  /*54d0*/  @P3 SHF.R.U32.HI R25, RZ, 0x10, R17 ;  /* 0x00000010ff193819 */ /* 0x000fe20000011611 */
[----:B------:R-:W-:Y:S01]  /*54e0*/  VIADD R28, R28, 0x1 ;  /* 0x000000011c1c7836 */ /* 0x000fe20000000000 */
[----:B------:R-:W5:Y:S08]  /*54f0*/  LDC.64 R8, c[0x0][0xb10] ;  /* 0x0002c400ff087b82 */ /* 0x000f700000000a00 */
[----:B------:R-:W1:Y:S08]  /*5500*/  LDC.64 R12, c[0x0][0xb18] ;  /* 0x0002c600ff0c7b82 */ /* 0x000e700000000a00 */
[----:B--2---:R-:W2:Y:S08]  /*5510*/  @!P1 LDC R0, c[0x0][0xb20] ;  /* 0x0002c800ff009b82 */ /* 0x004eb00000000800 */
[----:B------:R-:W3:Y:S01]  /*5520*/  @!P1 LDC R2, c[0x0][0xb0c] ;  /* 0x0002c300ff029b82 */ /* 0x000ee20000000800 */
[C---:B-----5:R-:W-:Y:S05]  /*5530*/  @!P1 IMAD.HI.U32 R8, R11.reuse, R8, RZ ;  /* 0x000000080b089227 */ /* 0x060fea00078e00ff */
[----:B------:R-:W-:Y:S01]  /*5540*/  @!P1 SHF.R.U32.HI R8, RZ, R9, R8 ;  /* 0x00000009ff089219 */ /* 0x000fe20000011608 */
[----:B-1----:R-:W-:Y:S01]  /*5550*/  @!P1 IMAD.HI.U32 R13, R10, R13, RZ ;  /* 0x0000000d0a0d9227 */ /* 0x002fe200078e00ff */
[----:B------:R-:W-:Y:S04]  /*5560*/  @!P1 ISETP.NE.AND P0, PT, R12, 0x1, PT ;  /* 0x000000010c00980c */ /* 0x000fe80003f05270 */
[----:B--2---:R-:W-:Y:S02]  /*5570*/  @!P1 SHF.R.U32.HI R0, RZ, R0, R13 ;  /* 0x00000000ff009219 */ /* 0x004fe4000001160d */
[----:B---3--:R-:W-:Y:S02]  /*5580*/  @!P1 ISETP.NE.AND P2, PT, R2, 0x1, PT ;  /* 0x000000010200980c */ /* 0x008fe40003f45270 */
[----:B------:R-:W-:Y:S02]  /*5590*/  @!P1 SEL R9, R10, R0, !P0 ;  /* 0x000000000a099207 */ /* 0x000fe40004000000 */
[----:B------:R-:W-:Y:S02]  /*55a0*/  ELECT P0, URZ, PT ;  /* 0x0000000000ff782f */ /* 0x000fe40003800000 */
[----:B------:R-:W-:Y:S05]  /*55b0*/  @!P1 SEL R8, R11, R8, !P2 ;  /* 0x000000080b089207 */ /* 0x000fea0005000000 */
[----:B------:R-:W-:Y:S02]  /*55c0*/  @!P1 IMAD.IADD R0, R9, 0x1, -R8 ;  /* 0x0000000109009824 */ /* 0x000fe400078e0a08 */
[----:B------:R-:W-:Y:S02]  /*55d0*/  @!P1 IMAD.IADD R8, R8, 0x1, -R9 ;  /* 0x0000000108089824 */ /* 0x000fe400078e0a09 */
[----:B------:R-:W-:Y:S02]  /*55e0*/  @!P1 IMAD R11, R0, R2, R11 ;  /* 0x00000002000b9224 */ /* 0x000fe400078e020b */
[----:B------:R-:W-:Y:S01]  /*55f0*/  @!P1 IMAD R10, R8, R12, R10 ;  /* 0x0000000c080a9224 */ /* 0x000fe200078e020a */
[----:B----4-:R-:W-:Y:S06]  /*5600*/  @!P4 BRA `(.L_x_111) ;  /* 0x000000280064c947 */ /* 0x010fec0003800000 */
.L_x_201:
[----:B------:R-:W-:Y:S01]  /*5610*/  PLOP3.LUT P5, PT, P5, P0, PT, 0xf2, 0x2f ;  /* 0x00000000002f781c */ /* 0x000fe20002fa1e72 */
[----:B------:R-:W-:Y:S01]  /*5620*/  UMOV UR14, 0x0 ;  /* 0x00000000000e7882 */ /* 0x000fe20000000000 */
[----:B------:R-:W-:Y:S01]  /*5630*/  LOP3.LUT R29, R29, 0x1, RZ, 0x3c, !PT ;  /* 0x000000011d1d7812 */ /* 0x000fe200078e3cff */
[----:B------:R-:W-:Y:S01]  /*5640*/  UMOV UR15, 0x10000000 ;  /* 0x10000000000f7882 */ /* 0x000fe20000000000 */
[----:B------:R-:W-:Y:S01]  /*5650*/  UMOV UR12, UR36 ;  /* 0x00000024000c7c82 */ /* 0x000fe20008000000 */
[----:B------:R-:W-:Y:S08]  /*5660*/  @P3 R2UR UR36, R25 ;  /* 0x00000000192432ca */ /* 0x000ff000000e0000 */
[----:B------:R-:W-:Y:S01]  /*5670*/  @!P5 IADD3 R2, P0, PT, R30, 0x580, RZ ;  /* 0x000005801e02d810 */ /* 0x000fe20007f1e0ff */
[----:B------:R-:W-:Y:S01]  /*5680*/  @!P5 IMAD.SHL.U32 R59, R59, 0x20, RZ ;  /* 0x000000203b3bd824 */ /* 0x000fe200078e00ff */
[----:B------:R-:W-:Y:S01]  /*5690*/  VOTEU.ALL UP1, P5 ;  /* 0x0000000000ff7886 */ /* 0x000fe20002820000 */
[----:B------:R-:W-:Y:S01]  /*56a0*/  @!P5 IMAD.SHL.U32 R58, R58, 0x40, RZ ;  /* 0x000000403a3ad824 */ /* 0x000fe200078e00ff */
[----:B------:R-:W-:Y:S01]  /*56b0*/  @!P5 R2UR UR9, R2 ;  /* 0x000000000209d2ca */ /* 0x000fe200000e0000 */
[----:B-1----:R-:W-:Y:S01]  /*56c0*/  @!P5 IMAD.X R0, RZ, RZ, R31, P0 ;  /* 0x000000ffff00d224 */ /* 0x002fe200000e061f */
[----:B------:R-:W-:Y:S01]  /*56d0*/  @!P5 R2UR UR10, R59 ;  /* 0x000000003b0ad2ca */ /* 0x000fe200000e0000 */
[----:B------:R-:W-:Y:S01]  /*56e0*/  IMAD.IADD R59, R10, 0x1, R56 ;  /* 0x000000010a3b7824 */ /* 0x000fe200078e0238 */
[----:B------:R-:W-:Y:S01]  /*56f0*/  @!P5 R2UR UR11, R58 ;  /* 0x000000003a0bd2ca */ /* 0x000fe200000e0000 */
[----:B------:R-:W-:Y:S01]  /*5700*/  IMAD.IADD R58, R11, 0x1, R57 ;  /* 0x000000010b3a7824 */ /* 0x000fe200078e0239 */
[----:B------:R-:W-:Y:S02]  /*5710*/  @!P5 R2UR UR8, R0 ;  /* 0x000000000008d2ca */ /* 0x000fe400000e0000 */
[C---:B------:R-:W-:Y:S04]  /*5720*/  ISETP.NE.AND P0, PT, R28.reuse, 0x2, PT ;  /* 0x000000021c00780c */ /* 0x040fe80003f05270 */
[----:B------:R-:W-:Y:S01]  /*5730*/  SEL R0, RZ, 0x1, P0 ;  /* 0x00000001ff007807 */ /* 0x000fe20000000000 */
[----:B------:R-:W-:Y:S01]  /*5740*/  IMAD.U32 R8, RZ, RZ, UR9 ;  /* 0x00000009ff087e24 */ /* 0x000fe2000f8e00ff */
[----:B------:R-:W-:Y:S01]  /*5750*/  @!UP1 UIADD3 UR9, UPT, UPT, UR6, 0x160, URZ ;  /* 0x0000016006099890 */ /* 0x000fe2000fffe0ff */
[----:B------:R-:W-:Y:S02]  /*5760*/  SEL R28, R28, RZ, P0 ;  /* 0x000000ff1c1c7207 */ /* 0x000fe40000000000 */
[----:B------:R-:W-:Y:S02]  /*5770*/  LOP3.LUT R27, R27, R0, RZ, 0x3c, !PT ;  /* 0x000000001b1b7212 */ /* 0x000fe400078e3cff */
[----:B------:R-:W-:Y:S01]  /*5780*/  IMAD.U32 R9, RZ, RZ, UR8 ;  /* 0x00000008ff097e24 */ /* 0x000fe2000f8e00ff */
[----:B------:R-:W-:Y:S01]  /*5790*/  @!P5 R2UR UR16, R8 ;  /* 0x000000000810d2ca */ /* 0x000fe200000e0000 */
[----:B------:R-:W-:Y:S01]  /*57a0*/  @!UP1 UIADD3 UR8, UPT, UPT, UR6, 0x300, URZ ;  /* 0x0000030006089890 */ /* 0x000fe2000fffe0ff */
[----:B------:R-:W-:Y:S02]  /*57b0*/  VOTEU.ALL UP1, P5 ;  /* 0x0000000000ff7886 */ /* 0x000fe40002820000 */
[----:B------:R-:W-:Y:S11]  /*57c0*/  @!P5 R2UR UR17, R9 ;  /* 0x000000000911d2ca */ /* 0x000ff600000e0000 */
[----:B------:R-:W-:Y:S02]  /*57d0*/  @!UPT UIADD3 URZ, UPT, UPT, URZ, URZ, URZ ;  /* 0x000000fffffff290 */ /* 0x000fe4000fffe0ff */
[----:B------:R2:W-:Y:S01]  /*57e0*/  @!UP1 UTMALDG.3D [UR8], [UR16], desc[UR14] ;  /* 0x00000e08100095b4 */ /* 0x0005e20008011000 */
[----:B------:R2:W-:Y:S01]  /*57f0*/  @!P5 SYNCS.ARRIVE.TRANS64.RED.A0TR RZ, [UR6+0x160], R23 ;  /* 0x00016017ffffd9a7 */ /* 0x0005e20008300406 */
[----:B------:R-:W-:Y:S01]  /*5800*/  UPLOP3.LUT UP1, UPT, UPT, UPT, UPT, 0x80, 0x8 ;  /* 0x000000000008789c */ /* 0x000fe20003f2f070 */
[----:B------:R-:W-:Y:S01]  /*5810*/  SYNCS.ARRIVE.TRANS64.RED.A1T0 RZ, [UR37], RZ ;  /* 0x000000ffffff79a7 */ /* 0x000fe20008100425 */
[----:B------:R-:W-:Y:S09]  /*5820*/  @P3 BRA `(.L_x_112) ;  /* 0xfffffff400b43947 */ /* 0x000ff2000383ffff */
[----:B------:R-:W-:Y:S07]  /*5830*/  MOV R0, UR6 ;  /* 0x0000000600007c02 */ /* 0x000fee0008000f00 */
.L_x_113:
[----:B-1----:R-:W-:-:S04]  /*5840*/  SHF.L.U32 R2, R29, 0x1f, RZ ;  /* 0x0000001f1d027819 */ /* 0x002fc800000006ff */
[----:B------:R1:W3:Y:S03]  /*5850*/  SYNCS.PHASECHK.TRANS64.TRYWAIT P0, [R0+URZ+0x168], R2 ;  /* 0x00016802000075a7 */ /* 0x0002e600080011ff */
[----:B---3--:R-:W-:Y:S05]  /*5860*/  @!P0 NANOSLEEP.SYNCS 0x989680 ;  /* 0x009896800000895d */ /* 0x008fea0003900000 */
[----:B------:R-:W3:Y:S02]  /*5870*/  @!P0 SYNCS.PHASECHK.TRANS64 P0, [R0+URZ+0x168], R2 ;  /* 0x00016802000085a7 */ /* 0x000ee400080010ff */
[----:B--23--:R-:W-:Y:S05]  /*5880*/  @P0 EXIT ;  /* 0x000000000000094d */ /* 0x00cfea0003800000 */
[----:B------:R-:W-:Y:S05]  /*5890*/  BRA `(.L_x_113) ;  /* 0xfffffffc00e87947 */ /* 0x000fea000383ffff */
.L_x_104:
[----:B------:R-:W-:-:S06]  /*58a0*/  UISETP.GE.AND UP1, UPT, UR10, 0x4, UPT ;  /* 0x000000040a00788c */ /* 0x000fcc000bf26270 */
[----:B------:R-:W-:-:S13]  /*58b0*/  PLOP3.LUT P0, PT, PT, PT, UP1, 0x80, 0x8 ;  /* 0x000000000008781c */ /* 0x000fda0003f0f018 */
[----:B------:R-:W-:Y:S05]  /*58c0*/  @!P0 EXIT ;  /* 0x000000000000894d */ /* 0x000fea0003800000 */
[----:B------:R-:W-:Y:S01]  /*58d0*/  BAR.SYNC.DEFER_BLOCKING 0x6, 0xa0 ;  /* 0x0182800000007b1d */ /* 0x000fe20000010000 */
[----:B------:R-:W-:Y:S01]  /*58e0*/  IMAD.SHL.U32 R5, R64, 0x20, RZ ;  /* 0x0000002040057824 */ /* 0x000fe200078e00ff */
[----:B------:R-:W-:Y:S01]  /*58f0*/  SHF.R.U32.HI R3, RZ, 0x2, R64 ;  /* 0x00000002ff037819 */ /* 0x000fe20000011640 */
[----:B------:R-:W-:Y:S01]  /*5900*/  IMAD.SHL.U32 R4, R66, 0x200000, RZ ;  /* 0x0020000042047824 */ /* 0x000fe200078e00ff */
[----:B------:R-:W-:Y:S01]  /*5910*/  CS2R R68, SRZ ;  /* 0x0000000000447805 */ /* 0x000fe2000001ff00 */
[----:B------:R-:W-:Y:S01]  /*5920*/  IMAD.U32 R32, R64, 0x10000, RZ ;  /* 0x0001000040207824 */ /* 0x000fe200078e00ff */
[----:B------:R-:W-:Y:S02]  /*5930*/  UMOV UR43, 0x400 ;  /* 0x00000400002b7882 */ /* 0x000fe40000000000 */
[----:B------:R-:W1:Y:S01]  /*5940*/  LDC R63, c[0x0][0x370] ;  /* 0x0000dc00ff3f7b82 */ /* 0x000e620000000800 */
[----:B------:R-:W-:Y:S01]  /*5950*/  ULEA UR43, UR37, UR43, 0x18 ;  /* 0x0000002b252b7291 */ /* 0x000fe2000f8ec0ff */
[C---:B------:R-:W-:Y:S01]  /*5960*/  LOP3.LUT R2, R5.reuse, 0x80, RZ, 0xc0, !PT ;  /* 0x0000008005027812 */ /* 0x040fe200078ec0ff */
[----:B------:R-:W-:Y:S01]  /*5970*/  IMAD.SHL.U32 R65, R66, 0x400, RZ ;  /* 0x0000040042417824 */ /* 0x000fe200078e00ff */
[----:B------:R-:W-:Y:S01]  /*5980*/  LOP3.LUT R4, R4, 0x200000, RZ, 0xc0, !PT ;  /* 0x0020000004047812 */ /* 0x000fe200078ec0ff */
[----:B------:R-:W-:Y:S01]  /*5990*/  UIADD3 UR4, UPT, UPT, UR43, 0xb00, URZ ;  /* 0x00000b002b047890 */ /* 0x000fe2000fffe0ff */
[----:B------:R-:W-:Y:S01]  /*59a0*/  LOP3.LUT R3, R2, 0x10, R3, 0xf8, !PT ;  /* 0x0000001002037812 */ /* 0x000fe200078ef803 */
[----:B------:R-:W-:Y:S01]  /*59b0*/  IMAD.SHL.U32 R2, R64, 0x4, RZ ;  /* 0x0000000440027824 */ /* 0x000fe200078e00ff */
[----:B------:R-:W2:Y:S01]  /*59c0*/  LDC R28, c[0x0][0xb0c] ;  /* 0x0002c300ff1c7b82 */ /* 0x000ea20000000800 */
[----:B------:R-:W-:Y:S01]  /*59d0*/  LOP3.LUT R5, R5, 0x360, RZ, 0xc0, !PT ;  /* 0x0000036005057812 */ /* 0x000fe200078ec0ff */
[----:B------:R-:W-:Y:S01]  /*59e0*/  IMAD.MOV.U32 R31, RZ, RZ, RZ ;  /* 0x000000ffff1f7224 */ /* 0x000fe200078e00ff */
[----:B------:R-:W-:Y:S01]  /*59f0*/  LOP3.LUT R32, R4, 0x400000, R32, 0xf8, !PT ;  /* 0x0040000004207812 */ /* 0x000fe200078ef820 */
[----:B------:R-:W-:Y:S01]  /*5a00*/  IMAD.MOV.U32 R70, RZ, RZ, RZ ;  /* 0x000000ffff467224 */ /* 0x000fe200078e00ff */
[----:B------:R-:W-:Y:S01]  /*5a10*/  LOP3.LUT R65, R5, 0x400, R65, 0xf8, !PT ;  /* 0x0000040005417812 */ /* 0x000fe200078ef841 */
[----:B------:R-:W-:Y:S01]  /*5a20*/  IMAD.MOV.U32 R73, RZ, RZ, RZ ;  /* 0x000000ffff497224 */ /* 0x000fe200078e00ff */
[----:B------:R-:W-:Y:S01]  /*5a30*/  LOP3.LUT R2, R3, 0x10, R2, 0x78, !PT ;  /* 0x0000001003027812 */ /* 0x000fe200078e7802 */
[----:B------:R-:W3:Y:S01]  /*5a40*/  LDC R61, c[0x0][0xb20] ;  /* 0x0002c800ff3d7b82 */ /* 0x000ee20000000800 */
[----:B------:R-:W4:Y:S01]  /*5a50*/  LDS R0, [UR43+0x230] ;  /* 0x0002302bff007984 */ /* 0x000f220008000800 */
[----:B------:R-:W-:Y:S01]  /*5a60*/  IMAD.U32 R71, RZ, RZ, UR4 ;  /* 0x00000004ff477e24 */ /* 0x000fe2000f8e00ff */
[----:B------:R-:W-:Y:S01]  /*5a70*/  LOP3.LUT R65, R65, R2, RZ, 0xfc, !PT ;  /* 0x0000000241417212 */ /* 0x000fe200078efcff */
[----:B------:R-:W1:Y:S04]  /*5a80*/  LDCU.64 UR46, c[0x0][0x348] ;  /* 0x00006900ff2e77ac */ /* 0x000e680008000a00 */
[----:B------:R-:W1:Y:S01]  /*5a90*/  LDC R27, c[0x0][0xb30] ;  /* 0x0002cc00ff1b7b82 */ /* 0x000e620000000800 */
[----:B------:R-:W1:Y:S01]  /*5aa0*/  LDCU.64 UR38, c[0x0][0x888] ;  /* 0x00011100ff2677ac */ /* 0x000e620008000a00 */
[----:B------:R-:W-:-:S06]  /*5ab0*/  UIADD3 UR42, UPT, UPT, UR43, 0x300, URZ ;  /* 0x000003002b2a7890 */ /* 0x000fcc000fffe0ff */
[----:B------:R-:W1:Y:S08]  /*5ac0*/  LDC.64 R54, c[0x0][0xb10] ;  /* 0x0002c400ff367b82 */ /* 0x000e700000000a00 */
[----:B------:R-:W1:Y:S08]  /*5ad0*/  LDC.64 R24, c[0x0][0xb18] ;  /* 0x0002c600ff187b82 */ /* 0x000e700000000a00 */
[----:B------:R-:W1:Y:S08]  /*5ae0*/  LDC.64 R50, c[0x0][0x888] ;  /* 0x00022200ff327b82 */ /* 0x000e700000000a00 */
[----:B------:R-:W1:Y:S01]  /*5af0*/  LDC.64 R22, c[0x0][0xb28] ;  /* 0x0002ca00ff167b82 */ /* 0x000e620000000a00 */
[----:B----4-:R-:W-:-:S07]  /*5b00*/  IMAD.IADD R32, R0, 0x1, R32 ;  /* 0x0000000100207824 */ /* 0x010fce00078e0220 */
[----:B------:R-:W4:Y:S08]  /*5b10*/  LDC.64 R52, c[0x0][0x890] ;  /* 0x00022400ff347b82 */ /* 0x000f300000000a00 */
[----:B------:R-:W1:Y:S08]  /*5b20*/  LDC.64 R48, c[0x0][0x8b0] ;  /* 0x00022c00ff307b82 */ /* 0x000e700000000a00 */
[----:B------:R-:W1:Y:S08]  /*5b30*/  LDC.64 R46, c[0x0][0x8a8] ;  /* 0x00022a00ff2e7b82 */ /* 0x000e700000000a00 */
[----:B--23--:R-:W1:Y:S02]  /*5b40*/  LDC R62, c[0x0][0x374] ;  /* 0x0000dd00ff3e7b82 */ /* 0x00ce640000000800 */
.L_x_131:
[----:B------:R-:W-:Y:S02]  /*5b50*/  LEA R0, R73, UR43, 0x3 ;  /* 0x0000002b49007c11 */ /* 0x000fe4000f8e18ff */
[----:B------:R-:W-:Y:S02]  /*5b60*/  SHF.L.U32 R2, R69, 0x1f, RZ ;  /* 0x0000001f45027819 */ /* 0x000fe400000006ff */
[----:B------:R-:W-:Y:S02]  /*5b70*/  LEA R16, R73, UR43, 0x4 ;  /* 0x0000002b49107c11 */ /* 0x000fe4000f8e20ff */
[----:B--2---:R-:W2:Y:S02]  /*5b80*/  SYNCS.PHASECHK.TRANS64.TRYWAIT P0, [R0+URZ+0x180], R2 ;  /* 0x00018002000075a7 */ /* 0x004ea400080011ff */
[----:B-12---:R-:W-:Y:S05]  /*5b90*/  @!P0 BRA `(.L_x_114) ;  /* 0x0000002400188947 */ /* 0x006fea0003800000 */
.L_x_202:
[----:B------:R-:W3:Y:S01]  /*5ba0*/  LDC.64 R10, c[0x0][0xb10] ;  /* 0x0002c400ff0a7b82 */ /* 0x000ee20000000a00 */
[----:B------:R-:W4:Y:S01]  /*5bb0*/  LDS.128 R16, [R16+0x210] ;  /* 0x0002100010107984 */ /* 0x000f220000000c00 */
[----:B-1----:R-:W-:Y:S01]  /*5bc0*/  ISETP.NE.AND P1, PT, R27, 0x1, PT ;  /* 0x000000011b00780c */ /* 0x002fe20003f25270 */
[----:B--2---:R-:W-:Y:S01]  /*5bd0*/  VIADD R0, R0, 0x190 ;  /* 0x0000019000007836 */ /* 0x004fe20000000000 */
[----:B------:R-:W-:Y:S04]  /*5be0*/  ISETP.GE.AND P0, PT, R26, 0x1, PT ;  /* 0x000000011a00780c */ /* 0x000fe80003f06270 */
[----:B------:R-:W1:Y:S01]  /*5bf0*/  LDC.64 R8, c[0x0][0xb18] ;  /* 0x0002c600ff087b82 */ /* 0x000e620000000a00 */
[----:B------:R-:W-:Y:S01]  /*5c00*/  PRMT R0, RZ, 0x654, R0 ;  /* 0x00000654ff007816 */ /* 0x000fe20000000000 */
[----:B------:R-:W-:Y:S01]  /*5c10*/  @!PT LDS RZ, [RZ] ;  /* 0x00000000fffff984 */ /* 0x000fe20000000800 */
[----:B------:R-:W-:Y:S01]  /*5c20*/  @!PT LDS RZ, [RZ] ;  /* 0x00000000fffff984 */ /* 0x000fe20000000800 */
[----:B------:R-:W-:Y:S01]  /*5c30*/  @!PT LDS RZ, [RZ] ;  /* 0x00000000fffff984 */ /* 0x000fe20000000800 */
[----:B------:R-:W-:Y:S01]  /*5c40*/  @!PT LDS RZ, [RZ] ;  /* 0x00000000fffff984 */ /* 0x000fe20000000800 */
[----:B------:R2:W-:Y:S06]  /*5c50*/  MEMBAR.ALL.CTA ;  /* 0x0000000000007992 */ /* 0x0005ec0000008000 */
[----:B--2---:R-:W2:Y:S01]  /*5c60*/  FENCE.VIEW.ASYNC.S ;  /* 0x00000000000073c6 */ /* 0x004ea20000000000 */
[----:B------:R-:W1:Y:S08]  /*5c70*/  @!P1 LDC R12, c[0x0][0xb20] ;  /* 0x0002c800ff0c9b82 */ /* 0x000e700000000800 */
[----:B------:R-:W1:Y:S01]  /*5c80*/  @!P1 LDC R7, c[0x0][0xb0c] ;  /* 0x0002c300ff079b82 */ /* 0x000e620000000800 */
[----:B--2---:R2:W-:Y:S01]  /*5c90*/  SYNCS.ARRIVE.TRANS64.RED.A1T0 RZ, [R0+URZ], RZ ;  /* 0x000000ff00ff79a7 */ /* 0x0045e200081004ff */
[----:B----4-:R-:W-:Y:S04]  /*5ca0*/  LOP3.LUT P4, RZ, R18, 0x1, RZ, 0xc0, !PT ;  /* 0x0000000112ff7812 */ /* 0x010fe8000788c0ff */
[----:B------:R-:W-:Y:S09]  /*5cb0*/  P2R R72, PR, RZ, 0x10 ;  /* 0x00000010ff487803 */ /* 0x000ff20000000000 */
[----:B------:R-:W-:Y:S02]  /*5cc0*/  @P4 MOV R30, R16 ;  /* 0x00000010001e4202 */ /* 0x000fe40000000f00 */
[----:B------:R-:W-:Y:S01]  /*5cd0*/  @P4 LOP3.LUT R29, R17, 0xffff, RZ, 0xc0, !PT ;  /* 0x0000ffff111d4812 */ /* 0x000fe200078ec0ff */
[----:B--23--:R-:W-:Y:S06]  /*5ce0*/  @!P0 BRA `(.L_x_115) ;  /* 0x0000000000a48947 */ /* 0x00cfec0003800000 */
[----:B------:R-:W-:Y:S01]  /*5cf0*/  IMAD.HI.U32 R0, R62, R25, RZ ;  /* 0x000000193e007227 */ /* 0x000fe200078e00ff */
[----:B------:R-:W-:Y:S02]  /*5d00*/  ISETP.NE.AND P0, PT, R24, 0x1, PT ;  /* 0x000000011800780c */ /* 0x000fe40003f05270 */
[----:B------:R-:W-:Y:S01]  /*5d10*/  ISETP.NE.AND P2, PT, R26, 0x1, PT ;  /* 0x000000011a00780c */ /* 0x000fe20003f45270 */
[----:B------:R-:W-:Y:S01]  /*5d20*/  IMAD.HI.U32 R4, R63, R54, RZ ;  /* 0x000000363f047227 */ /* 0x000fe200078e00ff */
[----:B------:R-:W-:Y:S02]  /*5d30*/  SHF.R.U32.HI R0, RZ, R61, R0 ;  /* 0x0000003dff007219 */ /* 0x000fe40000011600 */
[----:B------:R-:W-:Y:S01]  /*5d40*/  ISETP.NE.AND P3, PT, R28, 0x1, PT ;  /* 0x000000011c00780c */ /* 0x000fe20003f65270 */
[----:B------:R-:W-:Y:S01]  /*5d50*/  IMAD.HI.U32 R6, R29, R25, RZ ;  /* 0x000000191d067227 */ /* 0x000fe200078e00ff */
[-C--:B------:R-:W-:Y:S02]  /*5d60*/  SHF.R.U32.HI R4, RZ, R55.reuse, R4 ;  /* 0x00000037ff047219 */ /* 0x080fe40000011604 */
[----:B------:R-:W-:Y:S01]  /*5d70*/  SEL R0, R62, R0, !P0 ;  /* 0x000000003e007207 */ /* 0x000fe20004000000 */
[----:B------:R-:W-:Y:S01]  /*5d80*/  IMAD.HI.U32 R5, R30, R54, RZ ;  /* 0x000000361e057227 */ /* 0x000fe200078e00ff */
[----:B------:R-:W-:Y:S03]  /*5d90*/  SEL R4, R63, R4, !P3 ;  /* 0x000000043f047207 */ /* 0x000fe60005800000 */
[-C--:B------:R-:W-:Y:S01]  /*5da0*/  IMAD.HI.U32 R3, R0, R22.reuse, RZ ;  /* 0x0000001600037227 */ /* 0x080fe200078e00ff */
[----:B------:R-:W-:Y:S03]  /*5db0*/  SHF.R.U32.HI R5, RZ, R55, R5 ;  /* 0x00000037ff057219 */ /* 0x000fe60000011605 */
[----:B------:R-:W-:Y:S01]  /*5dc0*/  IMAD.HI.U32 R2, R4, R22, RZ ;  /* 0x0000001604027227 */ /* 0x000fe200078e00ff */
[----:B------:R-:W-:Y:S02]  /*5dd0*/  @P2 SHF.R.U32.HI R0, RZ, R23, R3 ;  /* 0x00000017ff002219 */ /* 0x000fe40000011603 */
[----:B------:R-:W-:Y:S02]  /*5de0*/  SHF.R.U32.HI R3, RZ, R61, R6 ;  /* 0x0000003dff037219 */ /* 0x000fe40000011606 */
[----:B------:R-:W-:Y:S01]  /*5df0*/  @P2 SHF.R.U32.HI R4, RZ, R23, R2 ;  /* 0x00000017ff042219 */ /* 0x000fe20000011602 */
[----:B------:R-:W-:Y:S01]  /*5e00*/  IMAD R0, R26, R0, RZ ;  /* 0x000000001a007224 */ /* 0x000fe200078e02ff */
[----:B------:R-:W-:Y:S02]  /*5e10*/  SEL R3, R29, R3, !P0 ;  /* 0x000000031d037207 */ /* 0x000fe40004000000 */
[----:B------:R-:W-:Y:S01]  /*5e20*/  SEL R2, R30, R5, !P3 ;  /* 0x000000051e027207 */ /* 0x000fe20005800000 */
[----:B------:R-:W-:Y:S01]  /*5e30*/  IMAD R5, R26, R4, RZ ;  /* 0x000000041a057224 */ /* 0x000fe200078e02ff */
[C---:B------:R-:W-:Y:S01]  /*5e40*/  ISETP.GE.AND P0, PT, R3.reuse, R0, PT ;  /* 0x000000000300720c */ /* 0x040fe20003f06270 */
[C---:B------:R-:W-:Y:S03]  /*5e50*/  IMAD.HI.U32 R0, R3.reuse, R22, RZ ;  /* 0x0000001603007227 */ /* 0x040fe600078e00ff */
[C---:B------:R-:W-:Y:S02]  /*5e60*/  ISETP.GE.OR P0, PT, R2.reuse, R5, P0 ;  /* 0x000000050200720c */ /* 0x040fe40000706670 */
[----:B------:R-:W-:Y:S04]  /*5e70*/  SHF.R.U32.HI R0, RZ, R23, R0 ;  /* 0x00000017ff007219 */ /* 0x000fe80000011600 */
[C---:B------:R-:W-:Y:S05]  /*5e80*/  SEL R6, R3.reuse, R0, !P2 ;  /* 0x0000000003067207 */ /* 0x040fea0005000000 */
        /* <DEDUP_REMOVED lines=14> */
[----:B------:R-:W-:Y:S07]  /*5f70*/  IMAD R29, R3, R24, R29 ;  /* 0x00000018031d7224 */ /* 0x000fee00078e021d */
.L_x_115:
[----:B------:R-:W-:Y:S01]  /*5f80*/  @!P1 IMAD.HI.U32 R0, R30, R10, RZ ;  /* 0x0000000a1e009227 */ /* 0x000fe200078e00ff */
[----:B-1----:R-:W-:Y:S01]  /*5f90*/  @!P1 ISETP.NE.AND P0, PT, R8, 0x1, PT ;  /* 0x000000010800980c */ /* 0x002fe20003f05270 */
[----:B------:R-:W-:Y:S01]  /*5fa0*/  ULOP3.LUT UP0, URZ, UR42, 0x90, URZ, 0xc0, !UPT ;  /* 0x000000902aff7892 */ /* 0x000fe2000f80c0ff */
[----:B------:R-:W-:Y:S01]  /*5fb0*/  @!P1 ISETP.NE.AND P2, PT, R7, 0x1, PT ;  /* 0x000000010700980c */ /* 0x000fe20003f45270 */
[----:B------:R-:W-:Y:S01]  /*5fc0*/  @!P1 IMAD.HI.U32 R2, R29, R9, RZ ;  /* 0x000000091d029227 */ /* 0x000fe200078e00ff */
[----:B------:R-:W-:Y:S02]  /*5fd0*/  @!P1 SHF.R.U32.HI R0, RZ, R11, R0 ;  /* 0x0000000bff009219 */ /* 0x000fe40000011600 */
[----:B------:R-:W-:Y:S01]  /*5fe0*/  @P4 SHF.R.U32.HI R67, RZ, 0x10, R17 ;  /* 0x00000010ff434819 */ /* 0x000fe20000011611 */
[----:B------:R-:W-:Y:S01]  /*5ff0*/  VIADD R73, R73, 0x1 ;  /* 0x0000000149497836 */ /* 0x000fe20000000000 */
[----:B------:R-:W-:Y:S02]  /*6000*/  @!P1 SHF.R.U32.HI R2, RZ, R12, R2 ;  /* 0x0000000cff029219 */ /* 0x000fe40000011602 */
[----:B------:R-:W-:Y:S02]  /*6010*/  @!P1 SEL R3, R30, R0, !P2 ;  /* 0x000000001e039207 */ /* 0x000fe40005000000 */
[----:B------:R-:W-:Y:S05]  /*6020*/  @!P1 SEL R2, R29, R2, !P0 ;  /* 0x000000021d029207 */ /* 0x000fea0004000000 */
[----:B------:R-:W-:Y:S02]  /*6030*/  @!P1 IMAD.IADD R0, R2, 0x1, -R3 ;  /* 0x0000000102009824 */ /* 0x000fe400078e0a03 */
[----:B------:R-:W-:Y:S02]  /*6040*/  @!P1 IMAD.IADD R2, R3, 0x1, -R2 ;  /* 0x0000000103029824 */ /* 0x000fe400078e0a02 */
[----:B------:R-:W-:Y:S02]  /*6050*/  @!P1 IMAD R30, R0, R7, R30 ;  /* 0x00000007001e9224 */ /* 0x000fe400078e021e */
[----:B------:R-:W-:Y:S01]  /*6060*/  @!P1 IMAD R29, R2, R8, R29 ;  /* 0x00000008021d9224 */ /* 0x000fe200078e021d */
[----:B------:R-:W-:Y:S06]  /*6070*/  BRA.U !UP0, `(.L_x_116) ;  /* 0x0000000108407547 */ /* 0x000fec000b800000 */
[----:B------:R-:W1:Y:S01]  /*6080*/  LDCU.64 UR8, c[0x4][0x80] ;  /* 0x01001000ff0877ac */ /* 0x000e620008000a00 */
[----:B------:R-:W-:Y:S01]  /*6090*/  MOV R3, 0x0 ;  /* 0x0000000000037802 */ /* 0x000fe20000000f00 */
[----:B------:R-:W-:Y:S02]  /*60a0*/  HFMA2 R12, -RZ, RZ, 0, 5.9604644775390625e-08 ;  /* 0x00000001ff0c7431 */ /* 0x000fe400000001ff */
[----:B------:R-:W-:Y:S02]  /*60b0*/  IMAD.MOV.U32 R8, RZ, RZ, 0x70 ;  /* 0x00000070ff087424 */ /* 0x000fe400078e00ff */
[----:B------:R-:W-:Y:S01]  /*60c0*/  IMAD.MOV.U32 R13, RZ, RZ, RZ ;  /* 0x000000ffff0d7224 */ /* 0x000fe200078e00ff */
[----:B------:R-:W2:Y:S01]  /*60d0*/  LDCU.64 UR6, c[0x4][0x88] ;  /* 0x01001100ff0677ac */ /* 0x000ea20008000a00 */
[----:B------:R-:W3:Y:S01]  /*60e0*/  LDC.64 R2, c[0x4][R3] ;  /* 0x0100000003027b82 */ /* 0x000ee20000000a00 */
[----:B------:R-:W4:Y:S01]  /*60f0*/  LDCU.64 UR4, c[0x4][0x8] ;  /* 0x01000100ff0477ac */ /* 0x000f220008000a00 */
[----:B-1----:R-:W-:Y:S01]  /*6100*/  MOV R5, UR9 ;  /* 0x0000000900057c02 */ /* 0x002fe20008000f00 */
[----:B------:R-:W-:Y:S01]  /*6110*/  IMAD.U32 R4, RZ, RZ, UR8 ;  /* 0x00000008ff047e24 */ /* 0x000fe2000f8e00ff */
[----:B--2---:R-:W-:Y:S01]  /*6120*/  MOV R7, UR7 ;  /* 0x0000000700077c02 */ /* 0x004fe20008000f00 */
[----:B------:R-:W-:Y:S01]  /*6130*/  IMAD.U32 R6, RZ, RZ, UR6 ;  /* 0x00000006ff067e24 */ /* 0x000fe2000f8e00ff */
[----:B----4-:R-:W-:Y:S01]  /*6140*/  MOV R11, UR5 ;  /* 0x00000005000b7c02 */ /* 0x010fe20008000f00 */
[----:B------:R-:W-:Y:S02]  /*6150*/  IMAD.U32 R10, RZ, RZ, UR4 ;  /* 0x00000004ff0a7e24 */ /* 0x000fe4000f8e00ff */
[----:B------:R-:W-:Y:S07]  /*6160*/  LEPC R20, `(.L_x_116) ;  /* 0x000000001014794e */ /* 0x000fee0000000000 */
[----:B---3-5:R-:W-:Y:S05]  /*6170*/  CALL.ABS.NOINC R2 ;  /* 0x0000000002007343 */ /* 0x028fea0003c00000 */
.L_x_116:
[----:B------:R-:W-:Y:S01]  /*6180*/  LOP3.LUT P0, RZ, R71, 0x90, RZ, 0xc0, !PT ;  /* 0x0000009047ff7812 */ /* 0x000fe2000780c0ff */
[----:B------:R-:W-:Y:S11]  /*6190*/  BSSY.RECONVERGENT B6, `(.L_x_117) ;  /* 0x0000013000067945 */ /* 0x000ff60003800200 */
[----:B------:R-:W-:Y:S01]  /*61a0*/  @!UPT UIADD3 URZ, UPT, UPT, URZ, URZ, URZ ;  /* 0x000000fffffff290 */ /* 0x000fe2000fffe0ff */
[----:B------:R-:W-:Y:S05]  /*61b0*/  @!P0 BRA `(.L_x_118) ;  /* 0x0000000000408947 */ /* 0x000fea0003800000 */
        /* <DEDUP_REMOVED lines=16> */
.L_x_118:
[----:B------:R-:W-:Y:S05]  /*62c0*/  BSYNC.RECONVERGENT B6 ;  /* 0x0000000000067941 */ /* 0x000fea0003800200 */
.L_x_117:
[----:B------:R-:W-:Y:S01]  /*62d0*/  ISETP.NE.U32.AND P3, PT, R52, RZ, PT ;  /* 0x000000ff3400720c */ /* 0x000fe20003f65070 */
[----:B------:R-:W-:Y:S01]  /*62e0*/  UISETP.NE.AND UP1, UPT, UR44, URZ, UPT ;  /* 0x000000ff2c00728c */ /* 0x000fe2000bf25270 */
[----:B------:R-:W-:Y:S02]  /*62f0*/  ISETP.NE.U32.AND P4, PT, R48, RZ, PT ;  /* 0x000000ff3000720c */ /* 0x000fe40003f85070 */
[----:B------:R-:W-:Y:S02]  /*6300*/  ISETP.NE.AND.EX P3, PT, R53, RZ, PT, P3 ;  /* 0x000000ff3500720c */ /* 0x000fe40003f65330 */
[----:B------:R-:W-:Y:S02]  /*6310*/  PLOP3.LUT P1, PT, PT, PT, PT, 0x8, 0x80 ;  /* 0x000000000080781c */ /* 0x000fe40003f2e170 */
[----:B------:R-:W-:Y:S02]  /*6320*/  PLOP3.LUT P0, PT, PT, PT, UP1, 0x80, 0x8 ;  /* 0x000000000008781c */ /* 0x000fe40003f0f018 */
[----:B------:R-:W-:Y:S02]  /*6330*/  ISETP.NE.AND.EX P4, PT, R49, RZ, PT, P4 ;  /* 0x000000ff3100720c */ /* 0x000fe40003f85340 */
[----:B------:R-:W1:Y:S09]  /*6340*/  @UP1 LDCU.64 UR4, c[0x0][0x888] ;  /* 0x00011100ff0417ac */ /* 0x000e720008000a00 */
[----:B------:R-:W-:Y:S01]  /*6350*/  @P0 PLOP3.LUT P1, PT, P3, PT, PT, 0x80, 0x8 ;  /* 0x000000000008081c */ /* 0x000fe20001f2f070 */
[----:B-1----:R-:W-:Y:S04]  /*6360*/  @UP1 UISETP.NE.U32.AND UP0, UPT, UR4, URZ, UPT ;  /* 0x000000ff0400128c */ /* 0x002fe8000bf05070 */
[----:B------:R-:W-:Y:S04]  /*6370*/  @UP1 UISETP.NE.AND.EX UP0, UPT, UR5, URZ, UPT, UP0 ;  /* 0x000000ff0500128c */ /* 0x000fe8000bf05300 */
[----:B------:R-:W-:Y:S01]  /*6380*/  @UP1 USEL UR4, URZ, 0xffffffff, UP0 ;  /* 0xffffffffff041887 */ /* 0x000fe20008000000 */
[----:B------:R-:W-:Y:S11]  /*6390*/  @!P3 BRA `(.L_x_119) ;  /* 0x00000000002cb947 */ /* 0x000ff60003800000 */
[----:B------:R-:W-:Y:S01]  /*63a0*/  ISETP.NE.U32.AND P2, PT, R50, RZ, PT ;  /* 0x000000ff3200720c */ /* 0x000fe20003f45070 */
[----:B------:R-:W-:Y:S03]  /*63b0*/  IMAD.MOV.U32 R60, RZ, RZ, 0x1 ;  /* 0x00000001ff3c7424 */ /* 0x000fe600078e00ff */
[----:B------:R-:W-:Y:S11]  /*63c0*/  ISETP.NE.AND.EX P2, PT, R51, RZ, PT, P2 ;  /* 0x000000ff3300720c */ /* 0x000ff60003f45320 */
[----:B------:R-:W-:Y:S02]  /*63d0*/  @!UPT UIADD3 URZ, UPT, UPT, URZ, URZ, URZ ;  /* 0x000000fffffff290 */ /* 0x000fe4000fffe0ff */
[----:B------:R-:W1:Y:S01]  /*63e0*/  @P2 LDC.64 R2, c[0x0][0x888] ;  /* 0x00022200ff022b82 */ /* 0x000e620000000a00 */
[----:B------:R-:W-:Y:S04]  /*63f0*/  @P2 IMAD R0, R52, UR36, RZ ;  /* 0x0000002434002c24 */ /* 0x000fe8000f8e02ff */
[----:B-1----:R-:W-:Y:S04]  /*6400*/  @P2 IMAD.WIDE R2, R0, 0x4, R2 ;  /* 0x0000000400022825 */ /* 0x002fe800078e0202 */
[----:B------:R-:W-:Y:S01]  /*6410*/  HFMA2 R0, -RZ, RZ, 0, 5.9604644775390625e-08 ;  /* 0x00000001ff007431 */ /* 0x000fe200000001ff */
[----:B-----5:R1:W5:Y:S04]  /*6420*/  @P2 LDG.E R34, desc[UR40][R2.64] ;  /* 0x0000002802222981 */ /* 0x020368000c1e1900 */
[----:B------:R-:W-:Y:S01]  /*6430*/  @!P2 PRMT R60, R0, 0x7610, R60 ;  /* 0x00007610003ca816 */ /* 0x000fe2000000003c */
[----:B-1----:R-:W2:Y:S06]  /*6440*/  @!P2 LDC R34, c[0x0][0x880] ;  /* 0x00022000ff22ab82 */ /* 0x002eac0000000800 */
.L_x_119:
[----:B------:R-:W-:Y:S05]  /*6450*/  @!P4 BRA `(.L_x_120) ;  /* 0x000000000020c947 */ /* 0x000fea0003800000 */
[----:B------:R-:W-:Y:S04]  /*6460*/  ISETP.NE.U32.AND P2, PT, R46, RZ, PT ;  /* 0x000000ff2e00720c */ /* 0x000fe80003f45070 */
[----:B------:R-:W-:Y:S11]  /*6470*/  ISETP.NE.AND.EX P2, PT, R47, RZ, PT, P2 ;  /* 0x000000ff2f00720c */ /* 0x000ff60003f45320 */
[----:B------:R-:W-:Y:S02]  /*6480*/  @!UPT UIADD3 URZ, UPT, UPT, URZ, URZ, URZ ;  /* 0x000000fffffff290 */ /* 0x000fe4000fffe0ff */
[----:B------:R-:W1:Y:S01]  /*6490*/  @P2 LDC.64 R2, c[0x0][0x8a8] ;  /* 0x00022a00ff022b82 */ /* 0x000e620000000a00 */
[----:B------:R-:W-:Y:S04]  /*64a0*/  @P2 IMAD R0, R48, UR36, RZ ;  /* 0x0000002430002c24 */ /* 0x000fe8000f8e02ff */
[----:B-1----:R-:W-:Y:S05]  /*64b0*/  @P2 IMAD.WIDE R2, R0, 0x4, R2 ;  /* 0x0000000400022825 */ /* 0x002fea00078e0202 */
[----:B-----5:R1:W5:Y:S02]  /*64c0*/  @P2 LDG.E R33, desc[UR40][R2.64] ;  /* 0x0000002802212981 */ /* 0x020364000c1e1900 */
[----:B-1----:R-:W3:Y:S02]  /*64d0*/  @!P2 LDC R33, c[0x0][0x8a0] ;  /* 0x00022800ff21ab82 */ /* 0x002ee40000000800 */
.L_x_120:
[----:B--2--5:R-:W-:Y:S01]  /*64e0*/  @P0 FSETP.NEU.AND P4, PT, R34, RZ, PT ;  /* 0x000000ff2200020b */ /* 0x024fe20003f8d000 */
[----:B------:R-:W-:Y:S01]  /*64f0*/  IMAD.U32 R0, RZ, RZ, UR4 ;  /* 0x00000004ff007e24 */ /* 0x000fe2000f8e00ff */
[----:B------:R-:W-:Y:S01]  /*6500*/  @P0 LOP3.LUT P2, RZ, R60, 0xff, RZ, 0xc0, !PT ;  /* 0x000000ff3cff0812 */ /* 0x000fe2000784c0ff */
[----:B------:R-:W-:Y:S01]  /*6510*/  BSSY B1, `(.L_x_121) ;  /* 0x000002f000017945 */ /* 0x000fe20003800000 */
[----:B------:R-:W-:Y:S02]  /*6520*/  @P0 SEL R2, RZ, 0xffffffff, P4 ;  /* 0xffffffffff020807 */ /* 0x000fe40002000000 */
[----:B------:R-:W-:Y:S02]  /*6530*/  CS2R R38, SRZ ;  /* 0x0000000000267805 */ /* 0x000fe4000001ff00 */
[C---:B------:R-:W-:Y:S02]  /*6540*/  LEA R74, R31.reuse, UR43, 0x3 ;  /* 0x0000002b1f4a7c11 */ /* 0x040fe4000f8e18ff */
[----:B------:R-:W-:Y:S02]  /*6550*/  CS2R R36, SRZ ;  /* 0x0000000000247805 */ /* 0x000fe4000001ff00 */
[----:B------:R-:W-:Y:S02]  /*6560*/  @P1 SEL R2, R0, R2, !P2 ;  /* 0x0000000200021207 */ /* 0x000fe40005000000 */
[----:B------:R-:W-:Y:S02]  /*6570*/  SHF.L.U32 R4, R70, 0x1f, RZ ;  /* 0x0000001f46047819 */ /* 0x000fe400000006ff */
[----:B------:R-:W-:Y:S02]  /*6580*/  @P0 LOP3.LUT R2, R2, 0x1, RZ, 0xc0, !PT ;  /* 0x0000000102020812 */ /* 0x000fe400078ec0ff */
[----:B------:R-:W-:Y:S02]  /*6590*/  PLOP3.LUT P5, PT, PT, PT, PT, 0x8, 0x80 ;  /* 0x000000000080781c */ /* 0x000fe40003fae170 */
[----:B------:R-:W-:Y:S01]  /*65a0*/  ISETP.NE.U32.OR P1, PT, R2, 0x1, !P0 ;  /* 0x000000010200780c */ /* 0x000fe20004725470 */
[----:B------:R-:W-:Y:S11]  /*65b0*/  IMAD R2, R31, 0x10, R32 ;  /* 0x000000101f027824 */ /* 0x000ff600078e0220 */
[----:B------:R-:W-:Y:S01]  /*65c0*/  @!UPT UIADD3 URZ, UPT, UPT, URZ, URZ, URZ ;  /* 0x000000fffffff290 */ /* 0x000fe2000fffe0ff */
[----:B------:R-:W-:Y:S04]  /*65d0*/  @P1 SHF.L.U32 R0, R68, 0x1f, RZ ;  /* 0x0000001f44001819 */ /* 0x000fe800000006ff */
[----:B------:R-:W1:Y:S01]  /*65e0*/  @P1 SYNCS.PHASECHK.TRANS64.TRYWAIT P0, [UR43+0x160], R0 ;  /* 0x00016000ff0015a7 */ /* 0x000e62000800112b */
[----:B------:R2:W4:Y:S01]  /*65f0*/  SYNCS.PHASECHK.TRANS64.TRYWAIT P4, [R74+URZ+0x1a0], R4 ;  /* 0x0001a0044a0075a7 */ /* 0x00052200080811ff */
[----:B-1----:R-:W-:Y:S01]  /*6600*/  @P1 PLOP3.LUT P5, PT, P0, PT, PT, 0x8, 0x80 ;  /* 0x000000000080181c */ /* 0x002fe200007ae170 */
[----:B------:R-:W-:Y:S01]  /*6610*/  @!UPT UIADD3 URZ, UPT, UPT, URZ, URZ, URZ ;  /* 0x000000fffffff290 */ /* 0x000fe2000fffe0ff */
[----:B--2-4-:R-:W-:Y:S11]  /*6620*/  @!P1 BRA `(.L_x_122) ;  /* 0x0000000000749947 */ /* 0x014ff60003800000 */
[----:B------:R-:W-:Y:S01]  /*6630*/  ISETP.NE.U32.AND P0, PT, RZ, UR38, PT ;  /* 0x00000026ff007c0c */ /* 0x000fe2000bf05070 */
[----:B------:R-:W-:Y:S01]  /*6640*/  BSSY B0, `(.L_x_123) ;  /* 0x0000010000007945 */ /* 0x000fe20003800000 */
[----:B------:R-:W-:Y:S02]  /*6650*/  FSETP.NEU.AND P2, PT, R34, RZ, PT ;  /* 0x000000ff2200720b */ /* 0x000fe40003f4d000 */
[----:B------:R-:W-:Y:S02]  /*6660*/  CS2R R38, SRZ ;  /* 0x0000000000267805 */ /* 0x000fe4000001ff00 */
[----:B------:R-:W-:Y:S02]  /*6670*/  ISETP.NE.AND.EX P0, PT, RZ, UR39, PT, P0 ;  /* 0x00000027ff007c0c */ /* 0x000fe4000bf05300 */
[----:B------:R-:W-:Y:S02]  /*6680*/  CS2R R36, SRZ ;  /* 0x0000000000247805 */ /* 0x000fe4000001ff00 */
[----:B------:R-:W-:Y:S02]  /*6690*/  LOP3.LUT P1, RZ, R60, 0xff, RZ, 0xc0, !PT ;  /* 0x000000ff3cff7812 */ /* 0x000fe4000782c0ff */
[----:B------:R-:W-:Y:S02]  /*66a0*/  SEL R0, RZ, 0xffffffff, P2 ;  /* 0xffffffffff007807 */ /* 0x000fe40001000000 */
[----:B------:R-:W-:Y:S04]  /*66b0*/  SEL R3, RZ, 0xffffffff, P0 ;  /* 0xffffffffff037807 */ /* 0x000fe80000000000 */
[----:B------:R-:W-:Y:S04]  /*66c0*/  @P3 SEL R0, R3, R0, !P1 ;  /* 0x0000000003003207 */ /* 0x000fe80004800000 */
[----:B------:R-:W-:Y:S04]  /*66d0*/  LOP3.LUT R0, R0, 0x1, RZ, 0xc0, !PT ;  /* 0x0000000100007812 */ /* 0x000fe800078ec0ff */
[----:B------:R-:W-:Y:S01]  /*66e0*/  ISETP.NE.U32.AND P0, PT, R0, 0x1, PT ;  /* 0x000000010000780c */ /* 0x000fe20003f05070 */
[----:B------:R-:W-:Y:S01]  /*66f0*/  @!UPT UIADD3 URZ, UPT, UPT, URZ, URZ, URZ ;  /* 0x000000fffffff290 */ /* 0x000fe2000fffe0ff */
[----:B------:R-:W-:Y:S11]  /*6700*/  @!P5 BRA `(.L_x_124) ;  /* 0x00000000000cd947 */ /* 0x000ff60003800000 */
[----:B------:R-:W-:Y:S04]  /*6710*/  SHF.L.U32 R3, R68, 0x1f, RZ ;  /* 0x0000001f44037819 */ /* 0x000fe800000006ff */
[----:B------:R-:W1:Y:S02]  /*6720*/  SYNCS.PHASECHK.TRANS64.TRYWAIT P1, [UR43+0x160], R3 ;  /* 0x00016003ff0075a7 */ /* 0x000e64000802112b */
[----:B-1----:R-:W-:Y:S05]  /*6730*/  @!P1 BRA `(.L_x_125) ;  /* 0x0000001800449947 */ /* 0x002fea0003800000 */
.L_x_124:
[----:B------:R-:W-:Y:S05]  /*6740*/  BSYNC B0 ;  /* 0x0000000000007941 */ /* 0x000fea0003800000 */
.L_x_123:
[----:B------:R2:W4:Y:S01]  /*6750*/  @P0 LDS.128 R36, [R65+UR43+0x300] ;  /* 0x0003002b41240984 */ /* 0x0005220008000c00 */
[----:B------:R-:W-:Y:S01]  /*6760*/  UIADD3 UR4, UPT, UPT, UR43, 0x168, URZ ;  /* 0x000001682b047890 */ /* 0x000fe2000fffe0ff */
[----:B------:R-:W-:Y:S01]  /*6770*/  LOP3.LUT R68, R68, 0x1, RZ, 0x3c, !PT ;  /* 0x0000000144447812 */ /* 0x000fe200078e3cff */
[----:B------:R-:W-:Y:S01]  /*6780*/  @!PT LDS RZ, [RZ] ;  /* 0x00000000fffff984 */ /* 0x000fe20000000800 */
[----:B------:R-:W-:Y:S01]  /*6790*/  @!PT LDS RZ, [RZ] ;  /* 0x00000000fffff984 */ /* 0x000fe20000000800 */
[----:B------:R-:W-:Y:S01]  /*67a0*/  @!PT LDS RZ, [RZ] ;  /* 0x00000000fffff984 */ /* 0x000fe20000000800 */
[----:B------:R-:W-:Y:S01]  /*67b0*/  @!PT LDS RZ, [RZ] ;  /* 0x00000000fffff984 */ /* 0x000fe20000000800 */
[----:B------:R5:W-:Y:S06]  /*67c0*/  MEMBAR.ALL.CTA ;  /* 0x0000000000007992 */ /* 0x000bec0000008000 */
[----:B-----5:R-:W5:Y:S01]  /*67d0*/  FENCE.VIEW.ASYNC.S ;  /* 0x00000000000073c6 */ /* 0x020f620000000000 */
[----:B------:R-:W-:Y:S09]  /*67e0*/  UPRMT UR4, UR37, 0x654, UR4 ;  /* 0x0000065425047896 */ /* 0x000ff20008000004 */
[----:B-----5:R-:W-:Y:S03]  /*67f0*/  SYNCS.ARRIVE.TRANS64.RED.A1T0 RZ, [UR4], RZ ;  /* 0x000000ffffff79a7 */ /* 0x020fe60008100404 */
.L_x_122:
[----:B------:R-:W-:Y:S05]  /*6800*/  BSYNC B1 ;  /* 0x0000000000017941 */ /* 0x000fea0003800000 */
.L_x_121:
[----:B-1----:R-:W-:Y:S04]  /*6810*/  SHF.R.U32.HI R0, RZ, 0x15, R2 ;  /* 0x00000015ff007819 */ /* 0x002fe80000011602 */
[----:B------:R-:W-:Y:S01]  /*6820*/  LOP3.LUT P0, RZ, R0, 0x3, R66, 0x48, !PT ;  /* 0x0000000300ff7812 */ /* 0x000fe20007804842 */
[----:B------:R-:W-:Y:S01]  /*6830*/  @!UPT UIADD3 URZ, UPT, UPT, URZ, URZ, URZ ;  /* 0x000000fffffff290 */ /* 0x000fe2000fffe0ff */
[----:B------:R-:W-:Y:S11]  /*6840*/  @P4 BRA `(.L_x_126) ;  /* 0x0000000000084947 */ /* 0x000ff60003800000 */
[----:B------:R-:W1:Y:S02]  /*6850*/  SYNCS.PHASECHK.TRANS64.TRYWAIT P1, [R74+URZ+0x1a0], R4 ;  /* 0x0001a0044a0075a7 */ /* 0x000e6400080211ff */
[----:B-1----:R-:W-:Y:S05]  /*6860*/  @!P1 BRA `(.L_x_127) ;  /* 0x0000001800109947 */ /* 0x002fea0003800000 */
.L_x_126:
[----:B------:R-:W-:Y:S05]  /*6870*/  @!P0 BRA `(.L_x_128) ;  /* 0x0000000000408947 */ /* 0x000fea0003800000 */
[----:B------:R-:W1:Y:S01]  /*6880*/  LDCU.64 UR8, c[0x4][0x70] ;  /* 0x01000e00ff0877ac */ /* 0x000e620008000a00 */
[----:B------:R-:W-:Y:S01]  /*6890*/  MOV R15, 0x0 ;  /* 0x00000000000f7802 */ /* 0x000fe20000000f00 */
[----:B------:R-:W-:Y:S02]  /*68a0*/  HFMA2 R12, -RZ, RZ, 0, 5.9604644775390625e-08 ;  /* 0x00000001ff0c7431 */ /* 0x000fe400000001ff */
[----:B------:R-:W-:Y:S02]  /*68b0*/  IMAD.MOV.U32 R8, RZ, RZ, 0x192 ;  /* 0x00000192ff087424 */ /* 0x000fe400078e00ff */
[----:B------:R-:W-:Y:S01]  /*68c0*/  IMAD.MOV.U32 R13, RZ, RZ, RZ ;  /* 0x000000ffff0d7224 */ /* 0x000fe200078e00ff */
[----:B------:R-:W5:Y:S01]  /*68d0*/  LDCU.64 UR6, c[0x4][0x78] ;  /* 0x01000f00ff0677ac */ /* 0x000f620008000a00 */
[----:B------:R-:W2:Y:S01]  /*68e0*/  LDC.64 R14, c[0x4][R15] ;  /* 0x010000000f0e7b82 */ /* 0x000ea20000000a00 */
[----:B------:R-:W3:Y:S01]  /*68f0*/  LDCU.64 UR4, c[0x4][0x10] ;  /* 0x01000200ff0477ac */ /* 0x000ee20008000a00 */
[----:B-1----:R-:W-:Y:S01]  /*6900*/  MOV R5, UR9 ;  /* 0x0000000900057c02 */ /* 0x002fe20008000f00 */
[----:B------:R-:W-:Y:S01]  /*6910*/  IMAD.U32 R4, RZ, RZ, UR8 ;  /* 0x00000008ff047e24 */ /* 0x000fe2000f8e00ff */
[----:B-----5:R-:W-:Y:S01]  /*6920*/  MOV R7, UR7 ;  /* 0x0000000700077c02 */ /* 0x020fe20008000f00 */
[----:B------:R-:W-:Y:S01]  /*6930*/  IMAD.U32 R6, RZ, RZ, UR6 ;  /* 0x00000006ff067e24 */ /* 0x000fe2000f8e00ff */
[----:B---3--:R-:W-:Y:S01]  /*6940*/  MOV R11, UR5 ;  /* 0x00000005000b7c02 */ /* 0x008fe20008000f00 */
[----:B------:R-:W-:Y:S02]  /*6950*/  IMAD.U32 R10, RZ, RZ, UR4 ;  /* 0x00000004ff0a7e24 */ /* 0x000fe4000f8e00ff */
[----:B------:R-:W-:Y:S07]  /*6960*/  LEPC R20, `(.L_x_128) ;  /* 0x000000001014794e */ /* 0x000fee0000000000 */
[----:B--2-4-:R-:W-:Y:S05]  /*6970*/  CALL.ABS.NOINC R14 ;  /* 0x000000000e007343 */ /* 0x014fea0003c00000 */
.L_x_128:
[----:B------:R-:W-:Y:S01]  /*6980*/  LOP3.LUT P0, RZ, R64, 0x60, RZ, 0xc0, !PT ;  /* 0x0000006040ff7812 */ /* 0x000fe2000780c0ff */
[----:B------:R-:W-:Y:S05]  /*6990*/  WARPSYNC.ALL ;  /* 0x0000000000007948 */ /* 0x000fea0003800000 */
[----:B------:R-:W-:Y:S01]  /*69a0*/  R2UR UR4, R2 ;  /* 0x00000000020472ca */ /* 0x000fe200000e0000 */
[----:B------:R-:W-:Y:S01]  /*69b0*/  BSSY.RECONVERGENT B0, `(.L_x_129) ;  /* 0x000005d000007945 */ /* 0x000fe20003800200 */
[-C--:B----4-:R-:W-:Y:S02]  /*69c0*/  F2FP.F16.E4M3.UNPACK_B R2, R36.reuse ;  /* 0x00000024ff02723e */ /* 0x090fe400020006ff */
[----:B------:R-:W-:Y:S02]  /*69d0*/  F2FP.F16.E4M3.UNPACK_B R36, R36.H1 ;  /* 0x00000024ff24723e */ /* 0x000fe400030006ff */
[-C--:B------:R-:W-:Y:S01]  /*69e0*/  F2FP.F16.E4M3.UNPACK_B R35, R37.reuse ;  /* 0x00000025ff23723e */ /* 0x080fe200020006ff */
[--C-:B------:R-:W-:Y:S01]  /*69f0*/  HADD2.F32 R0, -RZ, R2.reuse.H0_H0 ;  /* 0x20000002ff007230 */ /* 0x100fe20000004100 */
[----:B------:R-:W-:Y:S01]  /*6a00*/  F2FP.F16.E4M3.UNPACK_B R37, R37.H1 ;  /* 0x00000025ff25723e */ /* 0x000fe200030006ff */
[----:B------:R-:W-:Y:S01]  /*6a10*/  HADD2.F32 R2, -RZ, R2.H1_H1 ;  /* 0x30000002ff027230 */ /* 0x000fe20000004100 */
[-C--:B------:R-:W-:Y:S01]  /*6a20*/  F2FP.F16.E4M3.UNPACK_B R40, R38.reuse ;  /* 0x00000026ff28723e */ /* 0x080fe200020006ff */
[----:B------:R-:W-:Y:S01]  /*6a30*/  HADD2.F32 R3, -RZ, R36.H0_H0 ;  /* 0x20000024ff037230 */ /* 0x000fe20000004100 */
[----:B------:R-:W-:Y:S01]  /*6a40*/  F2FP.F16.E4M3.UNPACK_B R41, R38.H1 ;  /* 0x00000026ff29723e */ /* 0x000fe200030006ff */
[----:B------:R-:W1:Y:S01]  /*6a50*/  LDTM.x16 R4, tmem[UR4] ;  /* 0x00000004000479ee */ /* 0x000e620008240000 */
[----:B------:R-:W-:Y:S01]  /*6a60*/  NOP ;  /* 0x0000000000007918 */ /* 0x000fe20000000000 */
[----:B------:R-:W-:Y:S01]  /*6a70*/  IADD3 R74, PT, PT, R74, 0x1c0, RZ ;  /* 0x000001c04a4a7810 */ /* 0x000fe20007ffe0ff */
[--C-:B------:R-:W-:Y:S01]  /*6a80*/  HADD2.F32 R21, -RZ, R35.reuse.H0_H0 ;  /* 0x20000023ff157230 */ /* 0x100fe20000004100 */
[-C--:B------:R-:W-:Y:S01]  /*6a90*/  F2FP.F16.E4M3.UNPACK_B R43, R39.reuse ;  /* 0x00000027ff2b723e */ /* 0x080fe200020006ff */
[----:B------:R-:W-:Y:S01]  /*6aa0*/  HADD2.F32 R35, -RZ, R35.H1_H1 ;  /* 0x30000023ff237230 */ /* 0x000fe20000004100 */
[----:B------:R-:W-:Y:S01]  /*6ab0*/  LOP3.LUT R74, R74, 0xfefffff8, RZ, 0xc0, !PT ;  /* 0xfefffff84a4a7812 */ /* 0x000fe200078ec0ff */
[--C-:B------:R-:W-:Y:S01]  /*6ac0*/  HADD2.F32 R38, -RZ, R40.reuse.H0_H0 ;  /* 0x20000028ff267230 */ /* 0x100fe20000004100 */
[----:B------:R-:W-:Y:S01]  /*6ad0*/  F2FP.F16.E4M3.UNPACK_B R45, R39.H1 ;  /* 0x00000027ff2d723e */ /* 0x000fe200030006ff */
[----:B------:R-:W-:Y:S01]  /*6ae0*/  HADD2.F32 R39, -RZ, R40.H1_H1 ;  /* 0x30000028ff277230 */ /* 0x000fe20000004100 */
[----:B-1----:R1:W-:Y:S01]  /*6af0*/  SYNCS.ARRIVE.TRANS64.RED.A1T0 RZ, [R74+URZ], RZ ;  /* 0x000000ff4aff79a7 */ /* 0x0023e200081004ff */
[--C-:B------:R-:W-:Y:S01]  /*6b00*/  HADD2.F32 R42, -RZ, R43.reuse.H0_H0 ;  /* 0x2000002bff2a7230 */ /* 0x100fe20000004100 */
[----:B------:R-:W-:Y:S01]  /*6b10*/  IADD3 R31, PT, PT, R31, 0x1, RZ ;  /* 0x000000011f1f7810 */ /* 0x000fe20007ffe0ff */
[----:B------:R-:W-:Y:S02]  /*6b20*/  HADD2.F32 R43, -RZ, R43.H1_H1 ;  /* 0x3000002bff2b7230 */ /* 0x000fe40000004100 */
[----:B------:R-:W-:Y:S02]  /*6b30*/  HADD2.F32 R20, -RZ, R36.H1_H1 ;  /* 0x30000024ff147230 */ /* 0x000fe40000004100 */
[--C-:B------:R-:W-:Y:S02]  /*6b40*/  HADD2.F32 R36, -RZ, R37.reuse.H0_H0 ;  /* 0x20000025ff247230 */ /* 0x100fe40000004100 */
[----:B------:R-:W-:Y:S02]  /*6b50*/  HADD2.F32 R37, -RZ, R37.H1_H1 ;  /* 0x30000025ff257230 */ /* 0x000fe40000004100 */
[--C-:B------:R-:W-:Y:S02]  /*6b60*/  HADD2.F32 R40, -RZ, R41.reuse.H0_H0 ;  /* 0x20000029ff287230 */ /* 0x100fe40000004100 */
[----:B------:R-:W-:Y:S02]  /*6b70*/  HADD2.F32 R41, -RZ, R41.H1_H1 ;  /* 0x30000029ff297230 */ /* 0x000fe40000004100 */
[C---:B---3--:R-:W-:Y:S01]  /*6b80*/  FMUL R4, R33.reuse, R4 ;  /* 0x0000000421047220 */ /* 0x048fe20000400000 */
[C---:B------:R-:W-:Y:S01]  /*6b90*/  FMUL R5, R33.reuse, R5 ;  /* 0x0000000521057220 */ /* 0x040fe20000400000 */
[C---:B------:R-:W-:Y:S01]  /*6ba0*/  FMUL R8, R33.reuse, R8 ;  /* 0x0000000821087220 */ /* 0x040fe20000400000 */
[C---:B------:R-:W-:Y:S01]  /*6bb0*/  FMUL R9, R33.reuse, R9 ;  /* 0x0000000921097220 */ /* 0x040fe20000400000 */
[C---:B------:R-:W-:Y:S01]  /*6bc0*/  FFMA R4, R34.reuse, R0, R4 ;  /* 0x0000000022047223 */ /* 0x040fe20000000004 */
[C---:B------:R-:W-:Y:S01]  /*6bd0*/  FFMA R5, R34.reuse, R2, R5 ;  /* 0x0000000222057223 */ /* 0x040fe20000000005 */
[C---:B------:R-:W-:Y:S01]  /*6be0*/  FMUL R12, R33.reuse, R12 ;  /* 0x0000000c210c7220 */ /* 0x040fe20000400000 */
[C---:B------:R-:W-:Y:S01]  /*6bf0*/  FMUL R13, R33.reuse, R13 ;  /* 0x0000000d210d7220 */ /* 0x040fe20000400000 */
[C---:B------:R-:W-:Y:S01]  /*6c00*/  FMUL R16, R33.reuse, R16 ;  /* 0x0000001021107220 */ /* 0x040fe20000400000 */
[C---:B------:R-:W-:Y:S01]  /*6c10*/  FMUL R17, R33.reuse, R17 ;  /* 0x0000001121117220 */ /* 0x040fe20000400000 */
[C---:B------:R-:W-:Y:S01]  /*6c20*/  FMUL R6, R33.reuse, R6 ;  /* 0x0000000621067220 */ /* 0x040fe20000400000 */
[C---:B------:R-:W-:Y:S01]  /*6c30*/  FMUL R7, R33.reuse, R7 ;  /* 0x0000000721077220 */ /* 0x040fe20000400000 */
[C---:B------:R-:W-:Y:S01]  /*6c40*/  FMUL R10, R33.reuse, R10 ;  /* 0x0000000a210a7220 */ /* 0x040fe20000400000 */
[C---:B------:R-:W-:Y:S01]  /*6c50*/  FMUL R11, R33.reuse, R11 ;  /* 0x0000000b210b7220 */ /* 0x040fe20000400000 */
[C---:B------:R-:W-:Y:S01]  /*6c60*/  FFMA R6, R34.reuse, R3, R6 ;  /* 0x0000000322067223 */ /* 0x040fe20000000006 */
[C---:B------:R-:W-:Y:S01]  /*6c70*/  FFMA R7, R34.reuse, R20, R7 ;  /* 0x0000001422077223 */ /* 0x040fe20000000007 */
[C---:B------:R-:W-:Y:S01]  /*6c80*/  FFMA R8, R34.reuse, R21, R8 ;  /* 0x0000001522087223 */ /* 0x040fe20000000008 */
[C---:B------:R-:W-:Y:S01]  /*6c90*/  FFMA R9, R34.reuse, R35, R9 ;  /* 0x0000002322097223 */ /* 0x040fe20000000009 */
[C---:B------:R-:W-:Y:S01]  /*6ca0*/  FFMA R10, R34.reuse, R36, R10 ;  /* 0x00000024220a7223 */ /* 0x040fe2000000000a */
[C---:B------:R-:W-:Y:S01]  /*6cb0*/  FMUL R14, R33.reuse, R14 ;  /* 0x0000000e210e7220 */ /* 0x040fe20000400000 */
[C---:B------:R-:W-:Y:S01]  /*6cc0*/  FFMA R11, R34.reuse, R37, R11 ;  /* 0x00000025220b7223 */ /* 0x040fe2000000000b */
[C---:B------:R-:W-:Y:S01]  /*6cd0*/  FMUL R15, R33.reuse, R15 ;  /* 0x0000000f210f7220 */ /* 0x040fe20000400000 */
[C---:B------:R-:W-:Y:S01]  /*6ce0*/  FFMA R12, R34.reuse, R38, R12 ;  /* 0x00000026220c7223 */ /* 0x040fe2000000000c */
[C---:B------:R-:W-:Y:S01]  /*6cf0*/  FFMA R13, R34.reuse, R39, R13 ;  /* 0x00000027220d7223 */ /* 0x040fe2000000000d */
[--C-:B------:R-:W-:Y:S02]  /*6d00*/  HADD2.F32 R44, -RZ, R45.reuse.H0_H0 ;  /* 0x2000002dff2c7230 */ /* 0x100fe40000004100 */
[C---:B------:R-:W-:Y:S01]  /*6d10*/  FFMA R14, R34.reuse, R40, R14 ;  /* 0x00000028220e7223 */ /* 0x040fe2000000000e */
[----:B------:R-:W-:Y:S02]  /*6d20*/  HADD2.F32 R45, -RZ, R45.H1_H1 ;  /* 0x3000002dff2d7230 */ /* 0x000fe40000004100 */
[C---:B------:R-:W-:Y:S01]  /*6d30*/  FMUL R18, R33.reuse, R18 ;  /* 0x0000001221127220 */ /* 0x040fe20000400000 */
[C---:B------:R-:W-:Y:S01]  /*6d40*/  FFMA R15, R34.reuse, R41, R15 ;  /* 0x00000029220f7223 */ /* 0x040fe2000000000f */
[----:B------:R-:W-:Y:S01]  /*6d50*/  FMUL R19, R33, R19 ;  /* 0x0000001321137220 */ /* 0x000fe20000400000 */
[C---:B------:R-:W-:Y:S01]  /*6d60*/  FFMA R16, R34.reuse, R42, R16 ;  /* 0x0000002a22107223 */ /* 0x040fe20000000010 */
[C---:B------:R-:W-:Y:S01]  /*6d70*/  FFMA R17, R34.reuse, R43, R17 ;  /* 0x0000002b22117223 */ /* 0x040fe20000000011 */
[C---:B------:R-:W-:Y:S01]  /*6d80*/  FFMA R18, R34.reuse, R44, R18 ;  /* 0x0000002c22127223 */ /* 0x040fe20000000012 */
[----:B------:R-:W-:Y:S01]  /*6d90*/  F2FP.SATFINITE.E4M3.F32.PACK_AB_MERGE_C R6, R7, R6, RZ ;  /* 0x000000060706723e */ /* 0x000fe200048070ff */
[----:B------:R-:W-:Y:S03]  /*6da0*/  FFMA R19, R34, R45, R19 ;  /* 0x0000002d22137223 */ /* 0x000fe60000000013 */
[----:B------:R-:W-:Y:S02]  /*6db0*/  F2FP.SATFINITE.E4M3.F32.PACK_AB_MERGE_C R4, R5, R4, R6 ;  /* 0x000000040504723e */ /* 0x000fe40004807006 */
[----:B------:R-:W-:Y:S02]  /*6dc0*/  F2FP.SATFINITE.E4M3.F32.PACK_AB_MERGE_C R5, R11, R10, RZ ;  /* 0x0000000a0b05723e */ /* 0x000fe400048070ff */
[----:B------:R-:W-:Y:S02]  /*6dd0*/  F2FP.SATFINITE.E4M3.F32.PACK_AB_MERGE_C R6, R15, R14, RZ ;  /* 0x0000000e0f06723e */ /* 0x000fe400048070ff */
[----:B------:R-:W-:Y:S02]  /*6de0*/  F2FP.SATFINITE.E4M3.F32.PACK_AB_MERGE_C R7, R19, R18, RZ ;  /* 0x000000121307723e */ /* 0x000fe400048070ff */
[----:B------:R-:W-:Y:S02]  /*6df0*/  F2FP.SATFINITE.E4M3.F32.PACK_AB_MERGE_C R5, R9, R8, R5 ;  /* 0x000000080905723e */ /* 0x000fe40004807005 */
[----:B------:R-:W-:Y:S02]  /*6e00*/  F2FP.SATFINITE.E4M3.F32.PACK_AB_MERGE_C R6, R13, R12, R6 ;  /* 0x0000000c0d06723e */ /* 0x000fe40004807006 */
[----:B------:R-:W-:Y:S05]  /*6e10*/  F2FP.SATFINITE.E4M3.F32.PACK_AB_MERGE_C R7, R17, R16, R7 ;  /* 0x000000101107723e */ /* 0x000fea0004807007 */
[----:B------:R1:W-:Y:S01]  /*6e20*/  STS.128 [R65+UR43+0xb00], R4 ;  /* 0x000b000441007988 */ /* 0x0003e20008000c2b */
[----:B------:R-:W-:Y:S01]  /*6e30*/  @!PT LDS RZ, [RZ] ;  /* 0x00000000fffff984 */ /* 0x000fe20000000800 */
[----:B------:R-:W-:Y:S01]  /*6e40*/  @!PT LDS RZ, [RZ] ;  /* 0x00000000fffff984 */ /* 0x000fe20000000800 */
[----:B------:R-:W-:Y:S01]  /*6e50*/  @!PT LDS RZ, [RZ] ;  /* 0x00000000fffff984 */ /* 0x000fe20000000800 */
[----:B------:R-:W-:Y:S01]  /*6e60*/  @!PT LDS RZ, [RZ] ;  /* 0x00000000fffff984 */ /* 0x000fe20000000800 */
[----:B------:R3:W-:Y:S07]  /*6e70*/  MEMBAR.ALL.CTA ;  /* 0x0000000000007992 */ /* 0x0007ee0000008000 */
[----:B---3--:R-:W3:Y:S02]  /*6e80*/  FENCE.VIEW.ASYNC.S ;  /* 0x00000000000073c6 */ /* 0x008ee40000000000 */
[----:B---3--:R-:W-:Y:S06]  /*6e90*/  BAR.SYNC.DEFER_BLOCKING 0x1, 0x80 ;  /* 0x0042000000007b1d */ /* 0x008fec0000010000 */
[----:B------:R-:W-:Y:S05]  /*6ea0*/  @P0 BRA `(.L_x_130) ;  /* 0x0000000000340947 */ /* 0x000fea0003800000 */
[----:B------:R-:W-:Y:S01]  /*6eb0*/  UIADD3 UR12, UPT, UPT, UR43, 0xb00, URZ ;  /* 0x00000b002b0c7890 */ /* 0x000fe2000fffe0ff */
[----:B------:R-:W-:Y:S01]  /*6ec0*/  R2UR UR9, R59 ;  /* 0x000000003b0972ca */ /* 0x000fe200000e0000 */
[----:B------:R-:W-:Y:S01]  /*6ed0*/  UIADD3 UR10, UP0, UPT, UR46, 0x680, URZ ;  /* 0x000006802e0a7890 */ /* 0x000fe2000ff1e0ff */
[----:B------:R-:W-:Y:S01]  /*6ee0*/  R2UR UR8, R58 ;  /* 0x000000003a0872ca */ /* 0x000fe200000e0000 */
[----:B------:R-:W-:Y:S02]  /*6ef0*/  UMOV UR7, UR36 ;  /* 0x0000002400077c82 */ /* 0x000fe40008000000 */
[----:B------:R-:W-:Y:S01]  /*6f00*/  IMAD.U32 R71, RZ, RZ, UR12 ;  /* 0x0000000cff477e24 */ /* 0x000fe2000f8e00ff */
[----:B------:R-:W-:Y:S04]  /*6f10*/  UIADD3.X UR11, UPT, UPT, URZ, UR47, URZ, UP0, !UPT ;  /* 0x0000002fff0b7290 */ /* 0x000fe800087fe4ff */
[----:B------:R-:W-:Y:S03]  /*6f20*/  R2UR UR4, R71 ;  /* 0x00000000470472ca */ /* 0x000fe600000e0000 */
[----:B------:R-:W-:Y:S02]  /*6f30*/  USHF.L.U32 UR5, UR9, 0x5, URZ ;  /* 0x0000000509057899 */ /* 0x000fe400080006ff */
[----:B------:R-:W-:Y:S09]  /*6f40*/  USHF.L.U32 UR6, UR8, 0x6, URZ ;  /* 0x0000000608067899 */ /* 0x000ff200080006ff */
[----:B------:R3:W-:Y:S01]  /*6f50*/  UTMASTG.3D [UR4], [UR10] ;  /* 0x000000040a0073b5 */ /* 0x0007e20008010000 */
[----:B------:R0:W-:Y:S01]  /*6f60*/  UTMACMDFLUSH ;  /* 0x00000000000079b7 */ /* 0x0001e20000000000 */
[----:B---3--:R-:W-:Y:S04]  /*6f70*/  DEPBAR.LE SB0, 0x0 ;  /* 0x000080000000791a */ /* 0x008fe80000000000 */
.L_x_130:
[----:B------:R-:W-:Y:S05]  /*6f80*/  BSYNC.RECONVERGENT B0 ;  /* 0x0000000000007941 */ /* 0x000fea0003800200 */
.L_x_129:
[----:B------:R-:W-:Y:S01]  /*6f90*/  BAR.SYNC.DEFER_BLOCKING 0x1, 0x80 ;  /* 0x0042000000007b1d */ /* 0x000fe20000010000 */
[----:B------:R-:W-:Y:S01]  /*6fa0*/  ISETP.NE.AND P2, PT, R72, RZ, PT ;  /* 0x000000ff4800720c */ /* 0x000fe20003f45270 */
[----:B------:R-:W-:Y:S01]  /*6fb0*/  IMAD.IADD R59, R29, 0x1, R56 ;  /* 0x000000011d3b7824 */ /* 0x000fe200078e0238 */
[----:B------:R-:W-:Y:S01]  /*6fc0*/  ISETP.NE.AND P0, PT, R73, 0x2, PT ;  /* 0x000000024900780c */ /* 0x000fe20003f05270 */
[----:B------:R-:W-:Y:S01]  /*6fd0*/  IMAD.IADD R58, R30, 0x1, R57 ;  /* 0x000000011e3a7824 */ /* 0x000fe200078e0239 */
[----:B------:R-:W-:Y:S02]  /*6fe0*/  ISETP.NE.AND P1, PT, R31, 0x4, PT ;  /* 0x000000041f00780c */ /* 0x000fe40003f25270 */
[----:B------:R-:W-:Y:S02]  /*6ff0*/  SEL R2, RZ, 0x1, P0 ;  /* 0x00000001ff027807 */ /* 0x000fe40000000000 */
[----:B------:R-:W-:Y:S02]  /*7000*/  SEL R0, RZ, 0x1, P1 ;  /* 0x00000001ff007807 */ /* 0x000fe40000800000 */
[----:B------:R-:W-:Y:S02]  /*7010*/  LOP3.LUT R69, R69, R2, RZ, 0x3c, !PT ;  /* 0x0000000245457212 */ /* 0x000fe400078e3cff */
[----:B------:R-:W-:Y:S02]  /*7020*/  LOP3.LUT R70, R70, R0, RZ, 0x3c, !PT ;  /* 0x0000000046467212 */ /* 0x000fe400078e3cff */
[----:B------:R-:W-:Y:S02]  /*7030*/  @P2 R2UR UR36, R67 ;  /* 0x00000000432422ca */ /* 0x000fe400000e0000 */
[----:B------:R-:W-:Y:S02]  /*7040*/  SEL R73, R73, RZ, P0 ;  /* 0x000000ff49497207 */ /* 0x000fe40000000000 */
[----:B------:R-:W-:Y:S01]  /*7050*/  SEL R31, R31, RZ, P1 ;  /* 0x000000ff1f1f7207 */ /* 0x000fe20000800000 */
[----:B------:R-:W-:Y:S10]  /*7060*/  @P2 BRA `(.L_x_131) ;  /* 0xffffffe800b82947 */ /* 0x000ff4000383ffff */
[----:B------:R-:W-:Y:S05]  /*7070*/  EXIT ;  /* 0x000000000000794d */ /* 0x000fea0003800000 */
.L_x_25:
[----:B--2---:R2:W4:Y:S02]  /*7080*/  SYNCS.PHASECHK.TRANS64.TRYWAIT P0, [R2+URZ+0x1f0], R3 ;  /* 0x0001f003020075a7 */ /* 0x00452400080011ff */
[----:B----4-:R-:W-:Y:S05]  /*7090*/  @!P0 NANOSLEEP.SYNCS 0x989680 ;  /* 0x009896800000895d */ /* 0x010fea0003900000 */
[----:B------:R-:W4:Y:S02]  /*70a0*/  @!P0 SYNCS.PHASECHK.TRANS64 P0, [R2+URZ+0x1f0], R3 ;  /* 0x0001f003020085a7 */ /* 0x000f2400080010ff */
[----:B----4-:R-:W-:Y:S05]  /*70b0*/  @!P0 BRA `(.L_x_25) ;  /* 0xfffffffc00f08947 */ /* 0x010fea000383ffff */
[----:B------:R-:W-:Y:S05]  /*70c0*/  BRA `(.L_x_132) ;  /* 0xffffffa800547947 */ /* 0x000fea000383ffff */
.L_x_28:
[----:B------:R-:W-:-:S07]  /*70d0*/  MOV R2, UR33 ;  /* 0x0000002100027c02 */ /* 0x000fce0008000f00 */
.L_x_133:
[----:B-1----:R1:W2:Y:S02]  /*70e0*/  SYNCS.PHASECHK.TRANS64.TRYWAIT P0, [R2+URZ+0xb0], R4 ;  /* 0x0000b004020075a7 */ /* 0x0022a400080011ff */
[----:B--2---:R-:W-:Y:S05]  /*70f0*/  @!P0 NANOSLEEP.SYNCS 0x989680 ;  /* 0x009896800000895d */ /* 0x004fea0003900000 */
[----:B------:R-:W2:Y:S02]  /*7100*/  @!P0 SYNCS.PHASECHK.TRANS64 P0, [R2+URZ+0xb0], R4 ;  /* 0x0000b004020085a7 */ /* 0x000ea400080010ff */
[----:B--2---:R-:W-:Y:S05]  /*7110*/  @!P0 BRA `(.L_x_133) ;  /* 0xfffffffc00f08947 */ /* 0x004fea000383ffff */
[----:B------:R-:W-:Y:S05]  /*7120*/  BRA `(.L_x_27) ;  /* 0xffffffa800bc7947 */ /* 0x000fea000383ffff */
.L_x_35:
[----:B-1----:R-:W-:-:S07]  /*7130*/  MOV R2, UR17 ;  /* 0x0000001100027c02 */ /* 0x002fce0008000f00 */
.L_x_134:
[----:B-1----:R1:W2:Y:S02]  /*7140*/  SYNCS.PHASECHK.TRANS64.TRYWAIT P0, [R2+URZ+0xb0], R4 ;  /* 0x0000b004020075a7 */ /* 0x0022a400080011ff */
[----:B--2---:R-:W-:Y:S05]  /*7150*/  @!P0 NANOSLEEP.SYNCS 0x989680 ;  /* 0x009896800000895d */ /* 0x004fea0003900000 */
[----:B------:R-:W2:Y:S02]  /*7160*/  @!P0 SYNCS.PHASECHK.TRANS64 P0, [R2+URZ+0xb0], R4 ;  /* 0x0000b004020085a7 */ /* 0x000ea400080010ff */
[----:B--2---:R-:W-:Y:S05]  /*7170*/  @!P0 BRA `(.L_x_134) ;  /* 0xfffffffc00f08947 */ /* 0x004fea000383ffff */
[----:B------:R-:W-:Y:S05]  /*7180*/  BRA `(.L_x_34) ;  /* 0xffffffac00787947 */ /* 0x000fea000383ffff */
.L_x_40:
[----:B-1----:R1:W2:Y:S02]  /*7190*/  SYNCS.PHASECHK.TRANS64.TRYWAIT P0, [R2+URZ+0x180], R3 ;  /* 0x00018003020075a7 */ /* 0x0022a400080011ff */
[----:B--2---:R-:W-:Y:S05]  /*71a0*/  @!P0 NANOSLEEP.SYNCS 0x989680 ;  /* 0x009896800000895d */ /* 0x004fea0003900000 */
[----:B------:R-:W2:Y:S02]  /*71b0*/  @!P0 SYNCS.PHASECHK.TRANS64 P0, [R2+URZ+0x180], R3 ;  /* 0x00018003020085a7 */ /* 0x000ea400080010ff */
[----:B--2---:R-:W-:Y:S05]  /*71c0*/  @!P0 BRA `(.L_x_40) ;  /* 0xfffffffc00f08947 */ /* 0x004fea000383ffff */
[----:B------:R-:W-:Y:S05]  /*71d0*/  BRA `(.L_x_135) ;  /* 0xffffffb0001c7947 */ /* 0x000fea000383ffff */
.L_x_44:
[----:B---3--:R-:W-:-:S07]  /*71e0*/  MOV R0, UR5 ;  /* 0x0000000500007c02 */ /* 0x008fce0008000f00 */
.L_x_136:
[----:B-1----:R1:W2:Y:S02]  /*71f0*/  SYNCS.PHASECHK.TRANS64.TRYWAIT P0, [R0+URZ], R2 ;  /* 0x00000002000075a7 */ /* 0x0022a400080011ff */
[----:B--2---:R-:W-:Y:S05]  /*7200*/  @!P0 NANOSLEEP.SYNCS 0x989680 ;  /* 0x009896800000895d */ /* 0x004fea0003900000 */
[----:B------:R-:W2:Y:S02]  /*7210*/  @!P0 SYNCS.PHASECHK.TRANS64 P0, [R0+URZ], R2 ;  /* 0x00000002000085a7 */ /* 0x000ea400080010ff */
[----:B--2---:R-:W-:Y:S05]  /*7220*/  @!P0 BRA `(.L_x_136) ;  /* 0xfffffffc00f08947 */ /* 0x004fea000383ffff */
[----:B------:R-:W-:Y:S05]  /*7230*/  BRA `(.L_x_137) ;  /* 0xffffffb4008c7947 */ /* 0x000fea000383ffff */
.L_x_45:
[----:B---3--:R-:W-:-:S07]  /*7240*/  MOV R0, UR5 ;  /* 0x0000000500007c02 */ /* 0x008fce0008000f00 */
.L_x_138:
[----:B-1----:R1:W2:Y:S02]  /*7250*/  SYNCS.PHASECHK.TRANS64.TRYWAIT P0, [R0+URZ], R3 ;  /* 0x00000003000075a7 */ /* 0x0022a400080011ff */
[----:B--2---:R-:W-:Y:S05]  /*7260*/  @!P0 NANOSLEEP.SYNCS 0x989680 ;  /* 0x009896800000895d */ /* 0x004fea0003900000 */
[----:B------:R-:W2:Y:S02]  /*7270*/  @!P0 SYNCS.PHASECHK.TRANS64 P0, [R0+URZ], R3 ;  /* 0x00000003000085a7 */ /* 0x000ea400080010ff */
[----:B--2---:R-:W-:Y:S05]  /*7280*/  @!P0 BRA `(.L_x_138) ;  /* 0xfffffffc00f08947 */ /* 0x004fea000383ffff */
[----:B------:R-:W-:Y:S05]  /*7290*/  BRA `(.L_x_139) ;  /* 0xffffffb400987947 */ /* 0x000fea000383ffff */
.L_x_46:
[----:B---3--:R-:W-:-:S07]  /*72a0*/  MOV R0, UR5 ;  /* 0x0000000500007c02 */ /* 0x008fce0008000f00 */
.L_x_140:
[----:B-1----:R1:W2:Y:S02]  /*72b0*/  SYNCS.PHASECHK.TRANS64.TRYWAIT P0, [R0+URZ], R3 ;  /* 0x00000003000075a7 */ /* 0x0022a400080011ff */
[----:B--2---:R-:W-:Y:S05]  /*72c0*/  @!P0 NANOSLEEP.SYNCS 0x989680 ;  /* 0x009896800000895d */ /* 0x004fea0003900000 */
[----:B------:R-:W2:Y:S02]  /*72d0*/  @!P0 SYNCS.PHASECHK.TRANS64 P0, [R0+URZ], R3 ;  /* 0x00000003000085a7 */ /* 0x000ea400080010ff */
[----:B--2---:R-:W-:Y:S05]  /*72e0*/  @!P0 BRA `(.L_x_140) ;  /* 0xfffffffc00f08947 */ /* 0x004fea000383ffff */
[----:B------:R-:W-:Y:S05]  /*72f0*/  BRA `(.L_x_141) ;  /* 0xffffffb400a47947 */ /* 0x000fea000383ffff */
.L_x_47:
[----:B---3--:R-:W-:-:S07]  /*7300*/  MOV R0, UR5 ;  /* 0x0000000500007c02 */ /* 0x008fce0008000f00 */
.L_x_142:
[----:B-1----:R1:W2:Y:S02]  /*7310*/  SYNCS.PHASECHK.TRANS64.TRYWAIT P0, [R0+URZ], R3 ;  /* 0x00000003000075a7 */ /* 0x0022a400080011ff */
[----:B--2---:R-:W-:Y:S05]  /*7320*/  @!P0 NANOSLEEP.SYNCS 0x989680 ;  /* 0x009896800000895d */ /* 0x004fea0003900000 */
[----:B------:R-:W2:Y:S02]  /*7330*/  @!P0 SYNCS.PHASECHK.TRANS64 P0, [R0+URZ], R3 ;  /* 0x00000003000085a7 */ /* 0x000ea400080010ff */
[----:B--2---:R-:W-:Y:S05]  /*7340*/  @!P0 BRA `(.L_x_142) ;  /* 0xfffffffc00f08947 */ /* 0x004fea000383ffff */
[----:B------:R-:W-:Y:S05]  /*7350*/  BRA `(.L_x_143) ;  /* 0xffffffb400b07947 */ /* 0x000fea000383ffff */
.L_x_48:
[----:B---3--:R-:W-:-:S07]  /*7360*/  MOV R0, UR5 ;  /* 0x0000000500007c02 */ /* 0x008fce0008000f00 */
.L_x_144:
[----:B-1----:R1:W2:Y:S02]  /*7370*/  SYNCS.PHASECHK.TRANS64.TRYWAIT P0, [R0+URZ], R3 ;  /* 0x00000003000075a7 */ /* 0x0022a400080011ff */
[----:B--2---:R-:W-:Y:S05]  /*7380*/  @!P0 NANOSLEEP.SYNCS 0x989680 ;  /* 0x009896800000895d */ /* 0x004fea0003900000 */
[----:B------:R-:W2:Y:S02]  /*7390*/  @!P0 SYNCS.PHASECHK.TRANS64 P0, [R0+URZ], R3 ;  /* 0x00000003000085a7 */ /* 0x000ea400080010ff */
[----:B--2---:R-:W-:Y:S05]  /*73a0*/  @!P0 BRA `(.L_x_144) ;  /* 0xfffffffc00f08947 */ /* 0x004fea000383ffff */
[----:B------:R-:W-:Y:S05]  /*73b0*/  BRA `(.L_x_145) ;  /* 0xffffffb400bc7947 */ /* 0x000fea000383ffff */
.L_x_49:
[----:B---3--:R-:W-:-:S07]  /*73c0*/  MOV R0, UR5 ;  /* 0x0000000500007c02 */ /* 0x008fce0008000f00 */
.L_x_146:
[----:B-1----:R1:W2:Y:S02]  /*73d0*/  SYNCS.PHASECHK.TRANS64.TRYWAIT P0, [R0+URZ], R3 ;  /* 0x00000003000075a7 */ /* 0x0022a400080011ff */
[----:B--2---:R-:W-:Y:S05]  /*73e0*/  @!P0 NANOSLEEP.SYNCS 0x989680 ;  /* 0x009896800000895d */ /* 0x004fea0003900000 */
[----:B------:R-:W2:Y:S02]  /*73f0*/  @!P0 SYNCS.PHASECHK.TRANS64 P0, [R0+URZ], R3 ;  /* 0x00000003000085a7 */ /* 0x000ea400080010ff */
[----:B--2---:R-:W-:Y:S05]  /*7400*/  @!P0 BRA `(.L_x_146) ;  /* 0xfffffffc00f08947 */ /* 0x004fea000383ffff */
[----:B------:R-:W-:Y:S05]  /*7410*/  BRA `(.L_x_147) ;  /* 0xffffffb400c87947 */ /* 0x000fea000383ffff */
.L_x_50:
[----:B---3--:R-:W-:-:S07]  /*7420*/  MOV R0, UR5 ;  /* 0x0000000500007c02 */ /* 0x008fce0008000f00 */
.L_x_148:
[----:B-1----:R1:W2:Y:S02]  /*7430*/  SYNCS.PHASECHK.TRANS64.TRYWAIT P0, [R0+URZ], R3 ;  /* 0x00000003000075a7 */ /* 0x0022a400080011ff */
[----:B--2---:R-:W-:Y:S05]  /*7440*/  @!P0 NANOSLEEP.SYNCS 0x989680 ;  /* 0x009896800000895d */ /* 0x004fea0003900000 */
[----:B------:R-:W2:Y:S02]  /*7450*/  @!P0 SYNCS.PHASECHK.TRANS64 P0, [R0+URZ], R3 ;  /* 0x00000003000085a7 */ /* 0x000ea400080010ff */
[----:B--2---:R-:W-:Y:S05]  /*7460*/  @!P0 BRA `(.L_x_148) ;  /* 0xfffffffc00f08947 */ /* 0x004fea000383ffff */
[----:B------:R-:W-:Y:S05]  /*7470*/  BRA `(.L_x_149) ;  /* 0xffffffb400d47947 */ /* 0x000fea000383ffff */
.L_x_51:
[----:B---3--:R-:W-:-:S07]  /*7480*/  MOV R0, UR5 ;  /* 0x0000000500007c02 */ /* 0x008fce0008000f00 */
.L_x_150:
[----:B-1----:R1:W2:Y:S02]  /*7490*/  SYNCS.PHASECHK.TRANS64.TRYWAIT P0, [R0+URZ], R3 ;  /* 0x00000003000075a7 */ /* 0x0022a400080011ff */
[----:B--2---:R-:W-:Y:S05]  /*74a0*/  @!P0 NANOSLEEP.SYNCS 0x989680 ;  /* 0x009896800000895d */ /* 0x004fea0003900000 */
[----:B------:R-:W2:Y:S02]  /*74b0*/  @!P0 SYNCS.PHASECHK.TRANS64 P0, [R0+URZ], R3 ;  /* 0x00000003000085a7 */ /* 0x000ea400080010ff */
[----:B--2---:R-:W-:Y:S05]  /*74c0*/  @!P0 BRA `(.L_x_150) ;  /* 0xfffffffc00f08947 */ /* 0x004fea000383ffff */
[----:B------:R-:W-:Y:S05]  /*74d0*/  BRA `(.L_x_151) ;  /* 0xffffffb400e07947 */ /* 0x000fea000383ffff */
.L_x_52:
[----:B---3--:R-:W-:-:S07]  /*74e0*/  MOV R0, UR5 ;  /* 0x0000000500007c02 */ /* 0x008fce0008000f00 */
.L_x_152:
[----:B-1----:R1:W2:Y:S02]  /*74f0*/  SYNCS.PHASECHK.TRANS64.TRYWAIT P0, [R0+URZ], R3 ;  /* 0x00000003000075a7 */ /* 0x0022a400080011ff */
[----:B--2---:R-:W-:Y:S05]  /*7500*/  @!P0 NANOSLEEP.SYNCS 0x989680 ;  /* 0x009896800000895d */ /* 0x004fea0003900000 */
[----:B------:R-:W2:Y:S02]  /*7510*/  @!P0 SYNCS.PHASECHK.TRANS64 P0, [R0+URZ], R3 ;  /* 0x00000003000085a7 */ /* 0x000ea400080010ff */
[----:B--2---:R-:W-:Y:S05]  /*7520*/  @!P0 BRA `(.L_x_152) ;  /* 0xfffffffc00f08947 */ /* 0x004fea000383ffff */
[----:B------:R-:W-:Y:S05]  /*7530*/  BRA `(.L_x_153) ;  /* 0xffffffb400ec7947 */ /* 0x000fea000383ffff */
.L_x_53:
[----:B---3--:R-:W-:-:S07]  /*7540*/  MOV R0, UR5 ;  /* 0x0000000500007c02 */ /* 0x008fce0008000f00 */
.L_x_154:
[----:B-1----:R1:W2:Y:S02]  /*7550*/  SYNCS.PHASECHK.TRANS64.TRYWAIT P0, [R0+URZ], R3 ;  /* 0x00000003000075a7 */ /* 0x0022a400080011ff */
[----:B--2---:R-:W-:Y:S05]  /*7560*/  @!P0 NANOSLEEP.SYNCS 0x989680 ;  /* 0x009896800000895d */ /* 0x004fea0003900000 */
[----:B------:R-:W2:Y:S02]  /*7570*/  @!P0 SYNCS.PHASECHK.TRANS64 P0, [R0+URZ], R3 ;  /* 0x00000003000085a7 */ /* 0x000ea400080010ff */
[----:B--2---:R-:W-:Y:S05]  /*7580*/  @!P0 BRA `(.L_x_154) ;  /* 0xfffffffc00f08947 */ /* 0x004fea000383ffff */
[----:B------:R-:W-:Y:S05]  /*7590*/  BRA `(.L_x_155) ;  /* 0xffffffb400f87947 */ /* 0x000fea000383ffff */
.L_x_54:
[----:B---3--:R-:W-:-:S07]  /*75a0*/  MOV R0, UR5 ;  /* 0x0000000500007c02 */ /* 0x008fce0008000f00 */
.L_x_156:
[----:B-1----:R1:W2:Y:S02]  /*75b0*/  SYNCS.PHASECHK.TRANS64.TRYWAIT P0, [R0+URZ], R3 ;  /* 0x00000003000075a7 */ /* 0x0022a400080011ff */
[----:B--2---:R-:W-:Y:S05]  /*75c0*/  @!P0 NANOSLEEP.SYNCS 0x989680 ;  /* 0x009896800000895d */ /* 0x004fea0003900000 */
[----:B------:R-:W2:Y:S02]  /*75d0*/  @!P0 SYNCS.PHASECHK.TRANS64 P0, [R0+URZ], R3 ;  /* 0x00000003000085a7 */ /* 0x000ea400080010ff */
[----:B--2---:R-:W-:Y:S05]  /*75e0*/  @!P0 BRA `(.L_x_156) ;  /* 0xfffffffc00f08947 */ /* 0x004fea000383ffff */
[----:B------:R-:W-:Y:S05]  /*75f0*/  BRA `(.L_x_157) ;  /* 0xffffffb800047947 */ /* 0x000fea000383ffff */
.L_x_55:
[----:B---3--:R-:W-:-:S07]  /*7600*/  MOV R0, UR5 ;  /* 0x0000000500007c02 */ /* 0x008fce0008000f00 */
.L_x_158:
[----:B-1----:R1:W2:Y:S02]  /*7610*/  SYNCS.PHASECHK.TRANS64.TRYWAIT P0, [R0+URZ], R3 ;  /* 0x00000003000075a7 */ /* 0x0022a400080011ff */
[----:B--2---:R-:W-:Y:S05]  /*7620*/  @!P0 NANOSLEEP.SYNCS 0x989680 ;  /* 0x009896800000895d */ /* 0x004fea0003900000 */
[----:B------:R-:W2:Y:S02]  /*7630*/  @!P0 SYNCS.PHASECHK.TRANS64 P0, [R0+URZ], R3 ;  /* 0x00000003000085a7 */ /* 0x000ea400080010ff */
[----:B--2---:R-:W-:Y:S05]  /*7640*/  @!P0 BRA `(.L_x_158) ;  /* 0xfffffffc00f08947 */ /* 0x004fea000383ffff */
[----:B------:R-:W-:Y:S05]  /*7650*/  BRA `(.L_x_159) ;  /* 0xffffffb800107947 */ /* 0x000fea000383ffff */
.L_x_56:
[----:B---3--:R-:W-:-:S07]  /*7660*/  MOV R0, UR5 ;  /* 0x0000000500007c02 */ /* 0x008fce0008000f00 */
.L_x_160:
[----:B-1----:R1:W2:Y:S02]  /*7670*/  SYNCS.PHASECHK.TRANS64.TRYWAIT P0, [R0+URZ], R3 ;  /* 0x00000003000075a7 */ /* 0x0022a400080011ff */
[----:B--2---:R-:W-:Y:S05]  /*7680*/  @!P0 NANOSLEEP.SYNCS 0x989680 ;  /* 0x009896800000895d */ /* 0x004fea0003900000 */
[----:B------:R-:W2:Y:S02]  /*7690*/  @!P0 SYNCS.PHASECHK.TRANS64 P0, [R0+URZ], R3 ;  /* 0x00000003000085a7 */ /* 0x000ea400080010ff */
[----:B--2---:R-:W-:Y:S05]  /*76a0*/  @!P0 BRA `(.L_x_160) ;  /* 0xfffffffc00f08947 */ /* 0x004fea000383ffff */
[----:B------:R-:W-:Y:S05]  /*76b0*/  BRA `(.L_x_161) ;  /* 0xffffffb8001c7947 */ /* 0x000fea000383ffff */
.L_x_57:
[----:B---3--:R-:W-:-:S07]  /*76c0*/  MOV R0, UR5 ;  /* 0x0000000500007c02 */ /* 0x008fce0008000f00 */
.L_x_162:
[----:B-1----:R1:W2:Y:S02]  /*76d0*/  SYNCS.PHASECHK.TRANS64.TRYWAIT P0, [R0+URZ], R3 ;  /* 0x00000003000075a7 */ /* 0x0022a400080011ff */
[----:B--2---:R-:W-:Y:S05]  /*76e0*/  @!P0 NANOSLEEP.SYNCS 0x989680 ;  /* 0x009896800000895d */ /* 0x004fea0003900000 */
[----:B------:R-:W2:Y:S02]  /*76f0*/  @!P0 SYNCS.PHASECHK.TRANS64 P0, [R0+URZ], R3 ;  /* 0x00000003000085a7 */ /* 0x000ea400080010ff */
[----:B--2---:R-:W-:Y:S05]  /*7700*/  @!P0 BRA `(.L_x_162) ;  /* 0xfffffffc00f08947 */ /* 0x004fea000383ffff */
[----:B------:R-:W-:Y:S05]  /*7710*/  BRA `(.L_x_163) ;  /* 0xffffffb800287947 */ /* 0x000fea000383ffff */
.L_x_58:
[----:B---3--:R-:W-:-:S07]  /*7720*/  MOV R0, UR5 ;  /* 0x0000000500007c02 */ /* 0x008fce0008000f00 */
.L_x_164:
[----:B-1----:R1:W2:Y:S02]  /*7730*/  SYNCS.PHASECHK.TRANS64.TRYWAIT P0, [R0+URZ], R3 ;  /* 0x00000003000075a7 */ /* 0x0022a400080011ff */
[----:B--2---:R-:W-:Y:S05]  /*7740*/  @!P0 NANOSLEEP.SYNCS 0x989680 ;  /* 0x009896800000895d */ /* 0x004fea0003900000 */
[----:B------:R-:W2:Y:S02]  /*7750*/  @!P0 SYNCS.PHASECHK.TRANS64 P0, [R0+URZ], R3 ;  /* 0x00000003000085a7 */ /* 0x000ea400080010ff */
[----:B--2---:R-:W-:Y:S05]  /*7760*/  @!P0 BRA `(.L_x_164) ;  /* 0xfffffffc00f08947 */ /* 0x004fea000383ffff */
[----:B------:R-:W-:Y:S05]  /*7770*/  BRA `(.L_x_165) ;  /* 0xffffffb800347947 */ /* 0x000fea000383ffff */
.L_x_59:
[----:B---3--:R-:W-:-:S07]  /*7780*/  MOV R0, UR5 ;  /* 0x0000000500007c02 */ /* 0x008fce0008000f00 */
.L_x_166:
[----:B-1----:R1:W2:Y:S02]  /*7790*/  SYNCS.PHASECHK.TRANS64.TRYWAIT P0, [R0+URZ], R3 ;  /* 0x00000003000075a7 */ /* 0x0022a400080011ff */
[----:B--2---:R-:W-:Y:S05]  /*77a0*/  @!P0 NANOSLEEP.SYNCS 0x989680 ;  /* 0x009896800000895d */ /* 0x004fea0003900000 */
[----:B------:R-:W2:Y:S02]  /*77b0*/  @!P0 SYNCS.PHASECHK.TRANS64 P0, [R0+URZ], R3 ;  /* 0x00000003000085a7 */ /* 0x000ea400080010ff */
[----:B--2---:R-:W-:Y:S05]  /*77c0*/  @!P0 BRA `(.L_x_166) ;  /* 0xfffffffc00f08947 */ /* 0x004fea000383ffff */
[----:B------:R-:W-:Y:S05]  /*77d0*/  BRA `(.L_x_167) ;  /* 0xffffffb800407947 */ /* 0x000fea000383ffff */
.L_x_60:
[----:B---3--:R-:W-:-:S07]  /*77e0*/  MOV R0, UR5 ;  /* 0x0000000500007c02 */ /* 0x008fce0008000f00 */
.L_x_168:
[----:B-1----:R1:W2:Y:S02]  /*77f0*/  SYNCS.PHASECHK.TRANS64.TRYWAIT P0, [R0+URZ], R3 ;  /* 0x00000003000075a7 */ /* 0x0022a400080011ff */
[----:B--2---:R-:W-:Y:S05]  /*7800*/  @!P0 NANOSLEEP.SYNCS 0x989680 ;  /* 0x009896800000895d */ /* 0x004fea0003900000 */
[----:B------:R-:W2:Y:S02]  /*7810*/  @!P0 SYNCS.PHASECHK.TRANS64 P0, [R0+URZ], R3 ;  /* 0x00000003000085a7 */ /* 0x000ea400080010ff */
[----:B--2---:R-:W-:Y:S05]  /*7820*/  @!P0 BRA `(.L_x_168) ;  /* 0xfffffffc00f08947 */ /* 0x004fea000383ffff */
[----:B------:R-:W-:Y:S05]  /*7830*/  BRA `(.L_x_169) ;  /* 0xffffffb8004c7947 */ /* 0x000fea000383ffff */
.L_x_61:
[----:B---3--:R-:W-:-:S07]  /*7840*/  MOV R0, UR5 ;  /* 0x0000000500007c02 */ /* 0x008fce0008000f00 */
.L_x_170:
[----:B-1----:R1:W2:Y:S02]  /*7850*/  SYNCS.PHASECHK.TRANS64.TRYWAIT P0, [R0+URZ], R3 ;  /* 0x00000003000075a7 */ /* 0x0022a400080011ff */
[----:B--2---:R-:W-:Y:S05]  /*7860*/  @!P0 NANOSLEEP.SYNCS 0x989680 ;  /* 0x009896800000895d */ /* 0x004fea0003900000 */
[----:B------:R-:W2:Y:S02]  /*7870*/  @!P0 SYNCS.PHASECHK.TRANS64 P0, [R0+URZ], R3 ;  /* 0x00000003000085a7 */ /* 0x000ea400080010ff */
[----:B--2---:R-:W-:Y:S05]  /*7880*/  @!P0 BRA `(.L_x_170) ;  /* 0xfffffffc00f08947 */ /* 0x004fea000383ffff */
[----:B------:R-:W-:Y:S05]  /*7890*/  BRA `(.L_x_171) ;  /* 0xffffffb800587947 */ /* 0x000fea000383ffff */
.L_x_62:
[----:B---3--:R-:W-:-:S07]  /*78a0*/  MOV R0, UR5 ;  /* 0x0000000500007c02 */ /* 0x008fce0008000f00 */
.L_x_172:
[----:B-1----:R1:W2:Y:S02]  /*78b0*/  SYNCS.PHASECHK.TRANS64.TRYWAIT P0, [R0+URZ], R3 ;  /* 0x00000003000075a7 */ /* 0x0022a400080011ff */
[----:B--2---:R-:W-:Y:S05]  /*78c0*/  @!P0 NANOSLEEP.SYNCS 0x989680 ;  /* 0x009896800000895d */ /* 0x004fea0003900000 */
[----:B------:R-:W2:Y:S02]  /*78d0*/  @!P0 SYNCS.PHASECHK.TRANS64 P0, [R0+URZ], R3 ;  /* 0x00000003000085a7 */ /* 0x000ea400080010ff */
[----:B--2---:R-:W-:Y:S05]  /*78e0*/  @!P0 BRA `(.L_x_172) ;  /* 0xfffffffc00f08947 */ /* 0x004fea000383ffff */
[----:B------:R-:W-:Y:S05]  /*78f0*/  BRA `(.L_x_173) ;  /* 0xffffffb800647947 */ /* 0x000fea000383ffff */
.L_x_63:
[----:B---3--:R-:W-:-:S07]  /*7900*/  MOV R0, UR5 ;  /* 0x0000000500007c02 */ /* 0x008fce0008000f00 */
.L_x_174:
[----:B-1----:R1:W2:Y:S02]  /*7910*/  SYNCS.PHASECHK.TRANS64.TRYWAIT P0, [R0+URZ], R3 ;  /* 0x00000003000075a7 */ /* 0x0022a400080011ff */
[----:B--2---:R-:W-:Y:S05]  /*7920*/  @!P0 NANOSLEEP.SYNCS 0x989680 ;  /* 0x009896800000895d */ /* 0x004fea0003900000 */
[----:B------:R-:W2:Y:S02]  /*7930*/  @!P0 SYNCS.PHASECHK.TRANS64 P0, [R0+URZ], R3 ;  /* 0x00000003000085a7 */ /* 0x000ea400080010ff */
[----:B--2---:R-:W-:Y:S05]  /*7940*/  @!P0 BRA `(.L_x_174) ;  /* 0xfffffffc00f08947 */ /* 0x004fea000383ffff */
[----:B------:R-:W-:Y:S05]  /*7950*/  BRA `(.L_x_175) ;  /* 0xffffffb800707947 */ /* 0x000fea000383ffff */
.L_x_64:
[----:B---3--:R-:W-:-:S07]  /*7960*/  MOV R0, UR5 ;  /* 0x0000000500007c02 */ /* 0x008fce0008000f00 */
.L_x_176:
[----:B-1----:R1:W2:Y:S02]  /*7970*/  SYNCS.PHASECHK.TRANS64.TRYWAIT P0, [R0+URZ], R3 ;  /* 0x00000003000075a7 */ /* 0x0022a400080011ff */
[----:B--2---:R-:W-:Y:S05]  /*7980*/  @!P0 NANOSLEEP.SYNCS 0x989680 ;  /* 0x009896800000895d */ /* 0x004fea0003900000 */
[----:B------:R-:W2:Y:S02]  /*7990*/  @!P0 SYNCS.PHASECHK.TRANS64 P0, [R0+URZ], R3 ;  /* 0x00000003000085a7 */ /* 0x000ea400080010ff */
[----:B--2---:R-:W-:Y:S05]  /*79a0*/  @!P0 BRA `(.L_x_176) ;  /* 0xfffffffc00f08947 */ /* 0x004fea000383ffff */
[----:B------:R-:W-:Y:S05]  /*79b0*/  BRA `(.L_x_177) ;  /* 0xffffffb8007c7947 */ /* 0x000fea000383ffff */
.L_x_67:
[----:B-1----:R1:W2:Y:S02]  /*79c0*/  SYNCS.PHASECHK.TRANS64.TRYWAIT P0, [R0+URZ+0x1e0], R4 ;  /* 0x0001e004000075a7 */ /* 0x0022a400080011ff */
[----:B--2---:R-:W-:Y:S05]  /*79d0*/  @!P0 NANOSLEEP.SYNCS 0x989680 ;  /* 0x009896800000895d */ /* 0x004fea0003900000 */
[----:B------:R-:W2:Y:S02]  /*79e0*/  @!P0 SYNCS.PHASECHK.TRANS64 P0, [R0+URZ+0x1e0], R4 ;  /* 0x0001e004000085a7 */ /* 0x000ea400080010ff */
[----:B--2---:R-:W-:Y:S05]  /*79f0*/  @!P0 BRA `(.L_x_67) ;  /* 0xfffffffc00f08947 */ /* 0x004fea000383ffff */
[----:B------:R-:W-:Y:S05]  /*7a00*/  BRA `(.L_x_178) ;  /* 0xffffffb800dc7947 */ /* 0x000fea000383ffff */
.L_x_68:
[----:B------:R-:W-:-:S07]  /*7a10*/  MOV R0, UR5 ;  /* 0x0000000500007c02 */ /* 0x000fce0008000f00 */
.L_x_179:
[----:B-1----:R1:W2:Y:S02]  /*7a20*/  SYNCS.PHASECHK.TRANS64.TRYWAIT P0, [R0+URZ+0x190], R5 ;  /* 0x00019005000075a7 */ /* 0x0022a400080011ff */
[----:B--2---:R-:W-:Y:S05]  /*7a30*/  @!P0 NANOSLEEP.SYNCS 0x989680 ;  /* 0x009896800000895d */ /* 0x004fea0003900000 */
[----:B------:R-:W2:Y:S02]  /*7a40*/  @!P0 SYNCS.PHASECHK.TRANS64 P0, [R0+URZ+0x190], R5 ;  /* 0x00019005000085a7 */ /* 0x000ea400080010ff */
[----:B--2---:R-:W-:Y:S05]  /*7a50*/  @!P0 BRA `(.L_x_179) ;  /* 0xfffffffc00f08947 */ /* 0x004fea000383ffff */
[----:B------:R-:W-:Y:S05]  /*7a60*/  BRA `(.L_x_180) ;  /* 0xffffffb800ec7947 */ /* 0x000fea000383ffff */
.L_x_69:
[----:B-1----:R1:W2:Y:S02]  /*7a70*/  SYNCS.PHASECHK.TRANS64.TRYWAIT P1, [R0+URZ+0x180], R4 ;  /* 0x00018004000075a7 */ /* 0x0022a400080211ff */
[----:B--2---:R-:W-:Y:S05]  /*7a80*/  @!P1 NANOSLEEP.SYNCS 0x989680 ;  /* 0x009896800000995d */ /* 0x004fea0003900000 */
[----:B------:R-:W2:Y:S02]  /*7a90*/  @!P1 SYNCS.PHASECHK.TRANS64 P1, [R0+URZ+0x180], R4 ;  /* 0x00018004000095a7 */ /* 0x000ea400080210ff */
[----:B--2---:R-:W-:Y:S05]  /*7aa0*/  @!P1 BRA `(.L_x_69) ;  /* 0xfffffffc00f09947 */ /* 0x004fea000383ffff */
[----:B------:R-:W-:Y:S05]  /*7ab0*/  BRA `(.L_x_181) ;  /* 0xffffffbc001c7947 */ /* 0x000fea000383ffff */
.L_x_72:
[----:B------:R-:W-:-:S07]  /*7ac0*/  MOV R0, UR5 ;  /* 0x0000000500007c02 */ /* 0x000fce0008000f00 */
.L_x_182:
[----:B-1----:R1:W2:Y:S02]  /*7ad0*/  SYNCS.PHASECHK.TRANS64.TRYWAIT P0, [R0+URZ+0x190], R2 ;  /* 0x00019002000075a7 */ /* 0x0022a400080011ff */
[----:B--2---:R-:W-:Y:S05]  /*7ae0*/  @!P0 NANOSLEEP.SYNCS 0x989680 ;  /* 0x009896800000895d */ /* 0x004fea0003900000 */
[----:B------:R-:W2:Y:S02]  /*7af0*/  @!P0 SYNCS.PHASECHK.TRANS64 P0, [R0+URZ+0x190], R2 ;  /* 0x00019002000085a7 */ /* 0x000ea400080010ff */
[----:B--2---:R-:W-:Y:S05]  /*7b00*/  @!P0 BRA `(.L_x_182) ;  /* 0xfffffffc00f08947 */ /* 0x004fea000383ffff */
[----:B------:R-:W-:Y:S05]  /*7b10*/  BRA `(.L_x_71) ;  /* 0xffffffbc00707947 */ /* 0x000fea000383ffff */
.L_x_81:
[----:B-1----:R-:W-:-:S04]  /*7b20*/  MOV R4, UR6 ;  /* 0x0000000600047c02 */ /* 0x002fc80008000f00 */
[----:B------:R1:W2:Y:S03]  /*7b30*/  SYNCS.PHASECHK.TRANS64.TRYWAIT P0, [R4+URZ+0x8], R5 ;  /* 0x00000805040075a7 */ /* 0x0002a600080011ff */
[----:B--2---:R-:W-:Y:S05]  /*7b40*/  @!P0 NANOSLEEP.SYNCS 0x989680 ;  /* 0x009896800000895d */ /* 0x004fea0003900000 */
[----:B------:R-:W2:Y:S02]  /*7b50*/  @!P0 SYNCS.PHASECHK.TRANS64 P0, [R4+URZ+0x8], R5 ;  /* 0x00000805040085a7 */ /* 0x000ea400080010ff */
[----:B--2---:R-:W-:Y:S05]  /*7b60*/  @!P0 BRA `(.L_x_81) ;  /* 0xfffffffc00ec8947 */ /* 0x004fea000383ffff */
[----:B------:R-:W-:Y:S05]  /*7b70*/  BRA `(.L_x_80) ;  /* 0xffffffc000247947 */ /* 0x000fea000383ffff */
.L_x_83:
[----:B------:R-:W-:Y:S01]  /*7b80*/  BSSY B0, `(.L_x_183) ;  /* 0x0000006000007945 */ /* 0x000fe20003800000 */
[----:B------:R-:W-:-:S07]  /*7b90*/  MOV R15, 0xffffffff ;  /* 0xffffffff000f7802 */ /* 0x000fce0000000f00 */
[----:B-1---5:R-:W-:Y:S05]  /*7ba0*/  WARPSYNC.COLLECTIVE R15, `(.L_x_184) ;  /* 0x000000000f0c7348 */ /* 0x022fea0003c00000 */
[----:B------:R-:W-:Y:S02]  /*7bb0*/  ELECT P6, UR79, PT ;  /* 0x00000000004f782f */ /* 0x000fe400038c0000 */
[----:B------:R-:W-:Y:S01]  /*7bc0*/  MOV R14, UR79 ;  /* 0x0000004f000e7c02 */ /* 0x000fe20008000f00 */
[----:B-1---5:R-:W-:Y:S10]  /*7bd0*/  ENDCOLLECTIVE ;  /* 0x000000000000791b */ /* 0x022ff40003800000 */
.L_x_184:
[----:B------:R-:W-:Y:S05]  /*7be0*/  BSYNC B0 ;  /* 0x0000000000007941 */ /* 0x000fea0003800000 */
.L_x_183:
[----:B------:R-:W-:Y:S05]  /*7bf0*/  BRA `(.L_x_185) ;  /* 0xffffffc000547947 */ /* 0x000fea000383ffff */
.L_x_85:
[----:B-1----:R-:W-:-:S04]  /*7c00*/  MOV R2, UR6 ;  /* 0x0000000600027c02 */ /* 0x002fc80008000f00 */
[----:B------:R1:W2:Y:S03]  /*7c10*/  SYNCS.PHASECHK.TRANS64.TRYWAIT P0, [R2+URZ+0x8], R3 ;  /* 0x00000803020075a7 */ /* 0x0002a600080011ff */
[----:B--2---:R-:W-:Y:S05]  /*7c20*/  @!P0 NANOSLEEP.SYNCS 0x989680 ;  /* 0x009896800000895d */ /* 0x004fea0003900000 */
[----:B------:R-:W2:Y:S02]  /*7c30*/  @!P0 SYNCS.PHASECHK.TRANS64 P0, [R2+URZ+0x8], R3 ;  /* 0x00000803020085a7 */ /* 0x000ea400080010ff */
[----:B--2---:R-:W-:Y:S05]  /*7c40*/  @!P0 BRA `(.L_x_85) ;  /* 0xfffffffc00ec8947 */ /* 0x004fea000383ffff */
[----:B------:R-:W-:Y:S05]  /*7c50*/  BRA `(.L_x_84) ;  /* 0xffffffc000587947 */ /* 0x000fea000383ffff */
.L_x_86:
[----:B-1----:R1:W2:Y:S02]  /*7c60*/  SYNCS.PHASECHK.TRANS64.TRYWAIT P0, [R0+URZ+0x180], R4 ;  /* 0x00018004000075a7 */ /* 0x0022a400080011ff */
[----:B--2---:R-:W-:Y:S05]  /*7c70*/  @!P0 NANOSLEEP.SYNCS 0x989680 ;  /* 0x009896800000895d */ /* 0x004fea0003900000 */
[----:B------:R-:W2:Y:S02]  /*7c80*/  @!P0 SYNCS.PHASECHK.TRANS64 P0, [R0+URZ+0x180], R4 ;  /* 0x00018004000085a7 */ /* 0x000ea400080010ff */
[----:B--2---:R-:W-:Y:S05]  /*7c90*/  @!P0 BRA `(.L_x_86) ;  /* 0xfffffffc00f08947 */ /* 0x004fea000383ffff */
[----:B------:R-:W-:Y:S05]  /*7ca0*/  BRA `(.L_x_186) ;  /* 0xffffffc400447947 */ /* 0x000fea000383ffff */
.L_x_88:
[----:B------:R-:W-:-:S07]  /*7cb0*/  MOV R0, UR9 ;  /* 0x0000000900007c02 */ /* 0x000fce0008000f00 */
.L_x_187:
[----:B-1----:R1:W2:Y:S02]  /*7cc0*/  SYNCS.PHASECHK.TRANS64.TRYWAIT P0, [R0+URZ+0x1c0], R4 ;  /* 0x0001c004000075a7 */ /* 0x0022a400080011ff */
[----:B--2---:R-:W-:Y:S05]  /*7cd0*/  @!P0 NANOSLEEP.SYNCS 0x989680 ;  /* 0x009896800000895d */ /* 0x004fea0003900000 */
[----:B------:R-:W2:Y:S02]  /*7ce0*/  @!P0 SYNCS.PHASECHK.TRANS64 P0, [R0+URZ+0x1c0], R4 ;  /* 0x0001c004000085a7 */ /* 0x000ea400080010ff */
[----:B--2---:R-:W-:Y:S05]  /*7cf0*/  @!P0 BRA `(.L_x_187) ;  /* 0xfffffffc00f08947 */ /* 0x004fea000383ffff */
[----:B------:R-:W-:Y:S05]  /*7d00*/  BRA `(.L_x_188) ;  /* 0xffffffc400907947 */ /* 0x000fea000383ffff */
.L_x_91:
[----:B------:R-:W-:Y:S07]  /*7d10*/  MOV R0, UR8 ;  /* 0x0000000800007c02 */ /* 0x000fee0008000f00 */
.L_x_189:
[----:B-1----:R1:W2:Y:S02]  /*7d20*/  SYNCS.PHASECHK.TRANS64.TRYWAIT P0, [R0+URZ], R4 ;  /* 0x00000004000075a7 */ /* 0x0022a400080011ff */
[----:B--2---:R-:W-:Y:S05]  /*7d30*/  @!P0 NANOSLEEP.SYNCS 0x989680 ;  /* 0x009896800000895d */ /* 0x004fea0003900000 */
[----:B------:R-:W2:Y:S02]  /*7d40*/  @!P0 SYNCS.PHASECHK.TRANS64 P0, [R0+URZ], R4 ;  /* 0x00000004000085a7 */ /* 0x000ea400080010ff */
[----:B--2---:R-:W-:Y:S05]  /*7d50*/  @!P0 BRA `(.L_x_189) ;  /* 0xfffffffc00f08947 */ /* 0x004fea000383ffff */
[----:B------:R-:W-:Y:S05]  /*7d60*/  BRA `(.L_x_90) ;  /* 0xffffffc400a47947 */ /* 0x000fea000383ffff */
.L_x_95:
[----:B-1----:R-:W-:-:S07]  /*7d70*/  MOV R0, UR8 ;  /* 0x0000000800007c02 */ /* 0x002fce0008000f00 */
.L_x_190:
[----:B-1----:R1:W2:Y:S02]  /*7d80*/  SYNCS.PHASECHK.TRANS64.TRYWAIT P0, [R0+URZ], R2 ;  /* 0x00000002000075a7 */ /* 0x0022a400080011ff */
[----:B--2---:R-:W-:Y:S05]  /*7d90*/  @!P0 NANOSLEEP.SYNCS 0x989680 ;  /* 0x009896800000895d */ /* 0x004fea0003900000 */
[----:B------:R-:W2:Y:S02]  /*7da0*/  @!P0 SYNCS.PHASECHK.TRANS64 P0, [R0+URZ], R2 ;  /* 0x00000002000085a7 */ /* 0x000ea400080010ff */
[----:B--2---:R-:W-:Y:S05]  /*7db0*/  @!P0 BRA `(.L_x_190) ;  /* 0xfffffffc00f08947 */ /* 0x004fea000383ffff */
[----:B------:R-:W-:Y:S05]  /*7dc0*/  BRA `(.L_x_191) ;  /* 0xffffffc800987947 */ /* 0x000fea000383ffff */
.L_x_96:
[----:B------:R-:W-:-:S07]  /*7dd0*/  MOV R0, UR8 ;  /* 0x0000000800007c02 */ /* 0x000fce0008000f00 */
.L_x_192:
[----:B-1----:R1:W2:Y:S02]  /*7de0*/  SYNCS.PHASECHK.TRANS64.TRYWAIT P0, [R0+URZ], R3 ;  /* 0x00000003000075a7 */ /* 0x0022a400080011ff */
[----:B--2---:R-:W-:Y:S05]  /*7df0*/  @!P0 NANOSLEEP.SYNCS 0x989680 ;  /* 0x009896800000895d */ /* 0x004fea0003900000 */
[----:B------:R-:W2:Y:S02]  /*7e00*/  @!P0 SYNCS.PHASECHK.TRANS64 P0, [R0+URZ], R3 ;  /* 0x00000003000085a7 */ /* 0x000ea400080010ff */
[----:B--2---:R-:W-:Y:S05]  /*7e10*/  @!P0 BRA `(.L_x_192) ;  /* 0xfffffffc00f08947 */ /* 0x004fea000383ffff */
[----:B------:R-:W-:Y:S05]  /*7e20*/  BRA `(.L_x_193) ;  /* 0xffffffc800a47947 */ /* 0x000fea000383ffff */
.L_x_97:
[----:B------:R-:W-:-:S07]  /*7e30*/  MOV R0, UR8 ;  /* 0x0000000800007c02 */ /* 0x000fce0008000f00 */
.L_x_194:
[----:B-1----:R1:W2:Y:S02]  /*7e40*/  SYNCS.PHASECHK.TRANS64.TRYWAIT P0, [R0+URZ], R3 ;  /* 0x00000003000075a7 */ /* 0x0022a400080011ff */
[----:B--2---:R-:W-:Y:S05]  /*7e50*/  @!P0 NANOSLEEP.SYNCS 0x989680 ;  /* 0x009896800000895d */ /* 0x004fea0003900000 */
[----:B------:R-:W2:Y:S02]  /*7e60*/  @!P0 SYNCS.PHASECHK.TRANS64 P0, [R0+URZ], R3 ;  /* 0x00000003000085a7 */ /* 0x000ea400080010ff */
[----:B--2---:R-:W-:Y:S05]  /*7e70*/  @!P0 BRA `(.L_x_194) ;  /* 0xfffffffc00f08947 */ /* 0x004fea000383ffff */
[----:B------:R-:W-:Y:S05]  /*7e80*/  BRA `(.L_x_195) ;  /* 0xffffffc800b07947 */ /* 0x000fea000383ffff */
.L_x_100:
[----:B------:R-:W-:-:S07]  /*7e90*/  MOV R0, UR7 ;  /* 0x0000000700007c02 */ /* 0x000fce0008000f00 */
.L_x_196:
[----:B-1----:R1:W2:Y:S02]  /*7ea0*/  SYNCS.PHASECHK.TRANS64.TRYWAIT P1, [R0+URZ+0x200], R2 ;  /* 0x00020002000075a7 */ /* 0x0022a400080211ff */
[----:B--2---:R-:W-:Y:S05]  /*7eb0*/  @!P1 NANOSLEEP.SYNCS 0x989680 ;  /* 0x009896800000995d */ /* 0x004fea0003900000 */
[----:B------:R-:W2:Y:S02]  /*7ec0*/  @!P1 SYNCS.PHASECHK.TRANS64 P1, [R0+URZ+0x200], R2 ;  /* 0x00020002000095a7 */ /* 0x000ea400080210ff */
[----:B--2---:R-:W-:Y:S05]  /*7ed0*/  @!P1 BRA `(.L_x_196) ;  /* 0xfffffffc00f09947 */ /* 0x004fea000383ffff */
[----:B------:R-:W-:Y:S05]  /*7ee0*/  BRA `(.L_x_197) ;  /* 0xffffffc800fc7947 */ /* 0x000fea000383ffff */
.L_x_105:
[----:B--2---:R2:W4:Y:S02]  /*7ef0*/  SYNCS.PHASECHK.TRANS64.TRYWAIT P0, [R0+URZ+0x180], R2 ;  /* 0x00018002000075a7 */ /* 0x00452400080011ff */
[----:B----4-:R-:W-:Y:S05]  /*7f00*/  @!P0 NANOSLEEP.SYNCS 0x989680 ;  /* 0x009896800000895d */ /* 0x010fea0003900000 */
[----:B------:R-:W4:Y:S02]  /*7f10*/  @!P0 SYNCS.PHASECHK.TRANS64 P0, [R0+URZ+0x180], R2 ;  /* 0x00018002000085a7 */ /* 0x000f2400080010ff */
[----:B----4-:R-:W-:Y:S05]  /*7f20*/  @!P0 BRA `(.L_x_105) ;  /* 0xfffffffc00f08947 */ /* 0x010fea000383ffff */
[----:B------:R-:W-:Y:S05]  /*7f30*/  BRA `(.L_x_198) ;  /* 0xffffffd000047947 */ /* 0x000fea000383ffff */
.L_x_108:
[----:B------:R-:W-:Y:S07]  /*7f40*/  MOV R0, UR6 ;  /* 0x0000000600007c02 */ /* 0x000fee0008000f00 */
.L_x_199:
[----:B--2---:R2:W4:Y:S02]  /*7f50*/  SYNCS.PHASECHK.TRANS64.TRYWAIT P0, [R0+URZ+0x178], R2 ;  /* 0x00017802000075a7 */ /* 0x00452400080011ff */
[----:B----4-:R-:W-:Y:S05]  /*7f60*/  @!P0 NANOSLEEP.SYNCS 0x989680 ;  /* 0x009896800000895d */ /* 0x010fea0003900000 */
[----:B------:R-:W4:Y:S02]  /*7f70*/  @!P0 SYNCS.PHASECHK.TRANS64 P0, [R0+URZ+0x178], R2 ;  /* 0x00017802000085a7 */ /* 0x000f2400080010ff */
[----:B----4-:R-:W-:Y:S05]  /*7f80*/  @!P0 BRA `(.L_x_199) ;  /* 0xfffffffc00f08947 */ /* 0x010fea000383ffff */
[----:B------:R-:W-:Y:S05]  /*7f90*/  BRA `(.L_x_107) ;  /* 0xffffffd000f07947 */ /* 0x000fea000383ffff */
.L_x_111:
[----:B------:R-:W-:Y:S07]  /*7fa0*/  MOV R0, UR6 ;  /* 0x0000000600007c02 */ /* 0x000fee0008000f00 */
.L_x_200:
[----:B-1----:R1:W2:Y:S02]  /*7fb0*/  SYNCS.PHASECHK.TRANS64.TRYWAIT P2, [R0+URZ+0x168], R24 ;  /* 0x00016818000075a7 */ /* 0x0022a400080411ff */
[----:B--2---:R-:W-:Y:S05]  /*7fc0*/  @!P2 NANOSLEEP.SYNCS 0x989680 ;  /* 0x009896800000a95d */ /* 0x004fea0003900000 */
[----:B------:R-:W2:Y:S02]  /*7fd0*/  @!P2 SYNCS.PHASECHK.TRANS64 P2, [R0+URZ+0x168], R24 ;  /* 0x000168180000a5a7 */ /* 0x000ea400080410ff */
[----:B--2---:R-:W-:Y:S05]  /*7fe0*/  @!P2 BRA `(.L_x_200) ;  /* 0xfffffffc00f0a947 */ /* 0x004fea000383ffff */
[----:B------:R-:W-:Y:S05]  /*7ff0*/  BRA `(.L_x_201) ;  /* 0xffffffd400847947 */ /* 0x000fea000383ffff */
.L_x_114:
[----:B--2---:R2:W3:Y:S02]  /*8000*/  SYNCS.PHASECHK.TRANS64.TRYWAIT P0, [R0+URZ+0x180], R2 ;  /* 0x00018002000075a7 */ /* 0x0044e400080011ff */
[----:B---3--:R-:W-:Y:S05]  /*8010*/  @!P0 NANOSLEEP.SYNCS 0x989680 ;  /* 0x009896800000895d */ /* 0x008fea0003900000 */
[----:B------:R-:W3:Y:S02]  /*8020*/  @!P0 SYNCS.PHASECHK.TRANS64 P0, [R0+URZ+0x180], R2 ;  /* 0x00018002000085a7 */ /* 0x000ee400080010ff */
[----:B---3--:R-:W-:Y:S05]  /*8030*/  @!P0 BRA `(.L_x_114) ;  /* 0xfffffffc00f08947 */ /* 0x008fea000383ffff */
[----:B------:R-:W-:Y:S05]  /*8040*/  BRA `(.L_x_202) ;  /* 0xffffffd800d47947 */ /* 0x000fea000383ffff */
.L_x_125:
[----:B-1----:R-:W-:Y:S04]  /*8050*/  MOV R0, UR43 ;  /* 0x0000002b00007c02 */ /* 0x002fe80008000f00 */
[----:B------:R1:W2:Y:S03]  /*8060*/  SYNCS.PHASECHK.TRANS64.TRYWAIT P1, [R0+URZ+0x160], R3 ;  /* 0x00016003000075a7 */ /* 0x0002a600080211ff */
[----:B--2---:R-:W-:Y:S05]  /*8070*/  @!P1 NANOSLEEP.SYNCS 0x989680 ;  /* 0x009896800000995d */ /* 0x004fea0003900000 */
[----:B------:R-:W2:Y:S02]  /*8080*/  @!P1 SYNCS.PHASECHK.TRANS64 P1, [R0+URZ+0x160], R3 ;  /* 0x00016003000095a7 */ /* 0x000ea400080210ff */
[----:B--2---:R-:W-:Y:S05]  /*8090*/  @!P1 BRA `(.L_x_125) ;  /* 0xfffffffc00ec9947 */ /* 0x004fea000383ffff */
[----:B------:R-:W-:Y:S05]  /*80a0*/  BRA `(.L_x_124) ;  /* 0xffffffe400a47947 */ /* 0x000fea000383ffff */
.L_x_127:
[----:B------:R1:W1:Y:S02]  /*80b0*/  SYNCS.PHASECHK.TRANS64.TRYWAIT P1, [R74+URZ+0x1a0], R4 ;  /* 0x0001a0044a0075a7 */ /* 0x00026400080211ff */
[----:B-1----:R-:W-:Y:S05]  /*80c0*/  @!P1 NANOSLEEP.SYNCS 0x989680 ;  /* 0x009896800000995d */ /* 0x002fea0003900000 */
[----:B------:R-:W1:Y:S02]  /*80d0*/  @!P1 SYNCS.PHASECHK.TRANS64 P1, [R74+URZ+0x1a0], R4 ;  /* 0x0001a0044a0095a7 */ /* 0x000e6400080210ff */
[----:B-1----:R-:W-:Y:S05]  /*80e0*/  @!P1 BRA `(.L_x_127) ;  /* 0xfffffffc00f09947 */ /* 0x002fea000383ffff */
[----:B------:R-:W-:Y:S05]  /*80f0*/  BRA `(.L_x_126) ;  /* 0xffffffe400dc7947 */ /* 0x000fea000383ffff */
        .weak           $__internal_0_$__cuda_sm10x_tcgen05_guardrail_trap_col_being_dealloced_not_returned_by_alloc
        .type           $__internal_0_$__cuda_sm10x_tcgen05_guardrail_trap_col_being_dealloced_not_returned_by_alloc,@function
        .size           $__internal_0_$__cuda_sm10x_tcgen05_guardrail_trap_col_being_dealloced_not_returned_by_alloc,($__internal_1_$__cuda_sm10x_tcgen05_guardrail_trap_phase_invalid_during_alloc - $__internal_0_$__cuda_sm10x_tcgen05_guardrail_trap_col_being_dealloced_not_returned_by_alloc)
$__internal_0_$__cuda_sm10x_tcgen05_guardrail_trap_col_being_dealloced_not_returned_by_alloc:
[----:B------:R-:W-:Y:S05]  /*8100*/  BPT.TRAP 0x1 ;  /* 0x000000040000795c */ /* 0x000fea0000300000 */
[----:B------:R-:W-:-:S04]  /*8110*/  HFMA2 R3, -RZ, RZ, 0, 0 ;  /* 0x00000000ff037431 */ /* 0x000fc800000001ff */
[----:B------:R-:W-:Y:S05]  /*8120*/  RET.REL.NODEC R2 `(_ZN7cutlass13device_kernelINS_4gemm6kernel13GemmUniversalIN4cute5tupleIJiiiiEEENS1_10collective13CollectiveMmaINS1_35MainloopSm100TmaUmmaWarpSpecializedILi22ELi2ELi4ENS5_IJNS4_1CILi2EEENSA_ILi1EEESC_EEEEENS5_IJNSA_ILi128EEENSA_ILi32EEESF_EEENS_12float_e4m3_tENS5_IJlSC_lEEESI_SJ_NS4_8TiledMMAINS4_8MMA_AtomIJNS4_10MMA_TraitsINS4_25SM100_MMA_F8F6F4_2x1SM_SSEJSI_SI_fSF_SG_NS4_17integral_constantINS4_4UMMA5MajorELSQ_0EEESR_NSO_INSP_7ScaleInELSS_0EEEST_EEEEEENS4_6LayoutINS5_IJSC_SC_SC_EEENS5_IJNSA_ILi0EEESY_SY_EEEEENS5_IJNS4_10UnderscoreES11_S11_EEEEENS4_18SM100_TMA_2SM_LOADENS4_14ComposedLayoutINS4_7SwizzleILi3ELi4ELi3EEENS4_18smem_ptr_flag_bitsILi8EEENSW_INS5_IJNSA_ILi8EEESF_EEENS5_IJSF_SC_EEEEEEEvNS4_8identityES14_S1E_vS1F_EENS_8epilogue10collective18CollectiveEpilogueINS1H_23Sm100TmaWarpSpecializedILi1ELi1ELi16ELb0ELb0EEEJNS5_IJNSA_ILi64EEESG_SF_EEENS5_IJNSW_IS1M_SC_EENSW_ISG_SC_EEEEESI_SJ_SI_SJ_NS1H_6fusion15FusionCallbacksIS1L_NS1R_17LinearCombinationISI_fSI_fLNS_15FloatRoundStyleE2EEES1N_S1Q_JEEENS4_5SM1004TMEM4LOAD26SM100_TMEM_LOAD_32dp32b16xENS4_13SM90_TMA_LOADENS15_INS16_ILi1ELi4ELi3EEES19_NSW_INS5_IJS1A_SG_EEENS5_IJSG_SC_EEEEEEENS4_39AutoVectorizingCopyWithAssumedAlignmentILi128EEENS4_14SM90_TMA_STOREES26_S28_S28_EEEvvEEEEvNT_6ParamsE) ;  /* 0xffffff7c02b47950 */ /* 0x000fea0003c3ffff */
        .weak           $__internal_1_$__cuda_sm10x_tcgen05_guardrail_trap_phase_invalid_during_alloc
        .type           $__internal_1_$__cuda_sm10x_tcgen05_guardrail_trap_phase_invalid_during_alloc,@function
        .size           $__internal_1_$__cuda_sm10x_tcgen05_guardrail_trap_phase_invalid_during_alloc,($__internal_2_$__cuda_sm10x_tcgen05_guardrail_trap_unallocated_columns_being_dealloced - $__internal_1_$__cuda_sm10x_tcgen05_guardrail_trap_phase_invalid_during_alloc)
$__internal_1_$__cuda_sm10x_tcgen05_guardrail_trap_phase_invalid_during_alloc:
[----:B------:R-:W-:Y:S05]  /*8130*/  BPT.TRAP 0x1 ;  /* 0x000000040000795c */ /* 0x000fea0000300000 */
[----:B------:R-:W-:-:S04]  /*8140*/  MOV R3, 0x0 ;  /* 0x0000000000037802 */ /* 0x000fc80000000f00 */
[----:B------:R-:W-:Y:S05]  /*8150*/  RET.REL.NODEC R2 `(_ZN7cutlass13device_kernelINS_4gemm6kernel13GemmUniversalIN4cute5tupleIJiiiiEEENS1_10collective13CollectiveMmaINS1_35MainloopSm100TmaUmmaWarpSpecializedILi22ELi2ELi4ENS5_IJNS4_1CILi2EEENSA_ILi1EEESC_EEEEENS5_IJNSA_ILi128EEENSA_ILi32EEESF_EEENS_12float_e4m3_tENS5_IJlSC_lEEESI_SJ_NS4_8TiledMMAINS4_8MMA_AtomIJNS4_10MMA_TraitsINS4_25SM100_MMA_F8F6F4_2x1SM_SSEJSI_SI_fSF_SG_NS4_17integral_constantINS4_4UMMA5MajorELSQ_0EEESR_NSO_INSP_7ScaleInELSS_0EEEST_EEEEEENS4_6LayoutINS5_IJSC_SC_SC_EEENS5_IJNSA_ILi0EEESY_SY_EEEEENS5_IJNS4_10UnderscoreES11_S11_EEEEENS4_18SM100_TMA_2SM_LOADENS4_14ComposedLayoutINS4_7SwizzleILi3ELi4ELi3EEENS4_18smem_ptr_flag_bitsILi8EEENSW_INS5_IJNSA_ILi8EEESF_EEENS5_IJSF_SC_EEEEEEEvNS4_8identityES14_S1E_vS1F_EENS_8epilogue10collective18CollectiveEpilogueINS1H_23Sm100TmaWarpSpecializedILi1ELi1ELi16ELb0ELb0EEEJNS5_IJNSA_ILi64EEESG_SF_EEENS5_IJNSW_IS1M_SC_EENSW_ISG_SC_EEEEESI_SJ_SI_SJ_NS1H_6fusion15FusionCallbacksIS1L_NS1R_17LinearCombinationISI_fSI_fLNS_15FloatRoundStyleE2EEES1N_S1Q_JEEENS4_5SM1004TMEM4LOAD26SM100_TMEM_LOAD_32dp32b16xENS4_13SM90_TMA_LOADENS15_INS16_ILi1ELi4ELi3EEES19_NSW_INS5_IJS1A_SG_EEENS5_IJSG_SC_EEEEEEENS4_39AutoVectorizingCopyWithAssumedAlignmentILi128EEENS4_14SM90_TMA_STOREES26_S28_S28_EEEvvEEEEvNT_6ParamsE) ;  /* 0xffffff7c02a87950 */ /* 0x000fea0003c3ffff */
        .weak           $__internal_2_$__cuda_sm10x_tcgen05_guardrail_trap_unallocated_columns_being_dealloced
        .type           $__internal_2_$__cuda_sm10x_tcgen05_guardrail_trap_unallocated_columns_being_dealloced,@function
        .size           $__internal_2_$__cuda_sm10x_tcgen05_guardrail_trap_unallocated_columns_being_dealloced,(.L_x_204 - $__internal_2_$__cuda_sm10x_tcgen05_guardrail_trap_unallocated_columns_being_dealloced)
$__internal_2_$__cuda_sm10x_tcgen05_guardrail_trap_unallocated_columns_being_dealloced:
[----:B------:R-:W-:Y:S05]  /*8160*/  BPT.TRAP 0x1 ;  /* 0x000000040000795c */ /* 0x000fea0000300000 */
[----:B------:R-:W-:-:S04]  /*8170*/  HFMA2 R3, -RZ, RZ, 0, 0 ;  /* 0x00000000ff037431 */ /* 0x000fc800000001ff */
[----:B------:R-:W-:Y:S05]  /*8180*/  RET.REL.NODEC R2 `(_ZN7cutlass13device_kernelINS_4gemm6kernel13GemmUniversalIN4cute5tupleIJiiiiEEENS1_10collective13CollectiveMmaINS1_35MainloopSm100TmaUmmaWarpSpecializedILi22ELi2ELi4ENS5_IJNS4_1CILi2EEENSA_ILi1EEESC_EEEEENS5_IJNSA_ILi128EEENSA_ILi32EEESF_EEENS_12float_e4m3_tENS5_IJlSC_lEEESI_SJ_NS4_8TiledMMAINS4_8MMA_AtomIJNS4_10MMA_TraitsINS4_25SM100_MMA_F8F6F4_2x1SM_SSEJSI_SI_fSF_SG_NS4_17integral_constantINS4_4UMMA5MajorELSQ_0EEESR_NSO_INSP_7ScaleInELSS_0EEEST_EEEEEENS4_6LayoutINS5_IJSC_SC_SC_EEENS5_IJNSA_ILi0EEESY_SY_EEEEENS5_IJNS4_10UnderscoreES11_S11_EEEEENS4_18SM100_TMA_2SM_LOADENS4_14ComposedLayoutINS4_7SwizzleILi3ELi4ELi3EEENS4_18smem_ptr_flag_bitsILi8EEENSW_INS5_IJNSA_ILi8EEESF_EEENS5_IJSF_SC_EEEEEEEvNS4_8identityES14_S1E_vS1F_EENS_8epilogue10collective18CollectiveEpilogueINS1H_23Sm100TmaWarpSpecializedILi1ELi1ELi16ELb0ELb0EEEJNS5_IJNSA_ILi64EEESG_SF_EEENS5_IJNSW_IS1M_SC_EENSW_ISG_SC_EEEEESI_SJ_SI_SJ_NS1H_6fusion15FusionCallbacksIS1L_NS1R_17LinearCombinationISI_fSI_fLNS_15FloatRoundStyleE2EEES1N_S1Q_JEEENS4_5SM1004TMEM4LOAD26SM100_TMEM_LOAD_32dp32b16xENS4_13SM90_TMA_LOADENS15_INS16_ILi1ELi4ELi3EEES19_NSW_INS5_IJS1A_SG_EEENS5_IJSG_SC_EEEEEEENS4_39AutoVectorizingCopyWithAssumedAlignmentILi128EEENS4_14SM90_TMA_STOREES26_S28_S28_EEEvvEEEEvNT_6ParamsE) ;  /* 0xffffff7c029c7950 */ /* 0x000fea0003c3ffff */
.L_x_203:
[----:B------:R-:W-:-:S00]  /*8190*/  BRA `(.L_x_203) ;  /* 0xfffffffc00fc7947 */ /* 0x000fc0000383ffff */
[----:B------:R-:W-:-:S00]  /*81a0*/  NOP ;  /* 0x0000000000007918 */ /* 0x000fc00000000000 */
        /* <DEDUP_REMOVED lines=13> */
.L_x_204:


//--------------------- .nv.global.init           --------------------------
	.section	.nv.global.init,"aw",@progbits
.nv.global.init:
	.type		$str$27,@object
	.size		$str$27,($str$28 - $str$27)
$str$27:
        /*0000*/ 	.byte	0x28, 0x61, 0x64, 0x64, 0x72, 0x65, 0x73, 0x73, 0x20, 0x26, 0x20, 0x6d, 0x61, 0x73, 0x6b, 0x29
        /*0010*/ 	.byte	0x20, 0x3d, 0x3d, 0x20, 0x30, 0x00
	.type		$str$28,@object
	.size		$str$28,($str$26 - $str$28)
$str$28:
        /*0016*/ 	.byte	0x2f, 0x74, 0x6d, 0x70, 0x2f, 0x63, 0x75, 0x74, 0x6c, 0x61, 0x73, 0x73, 0x5f, 0x73, 0x77, 0x65
        /*0026*/ 	.byte	0x65, 0x70, 0x5f, 0x73, 0x72, 0x63, 0x2f, 0x69, 0x6e, 0x63, 0x6c, 0x75, 0x64, 0x65, 0x2f, 0x63
        /*0036*/ 	.byte	0x75, 0x74, 0x65, 0x2f, 0x70, 0x6f, 0x69, 0x6e, 0x74, 0x65, 0x72, 0x5f, 0x66, 0x6c, 0x61, 0x67
        /*0046*/ 	.byte	0x67, 0x65, 0x64, 0x2e, 0x68, 0x70, 0x70, 0x00
	.type		$str$26,@object
	.size		$str$26,($str$25 - $str$26)
$str$26:
        /*004e*/ 	.byte	0x2f, 0x74, 0x6d, 0x70, 0x2f, 0x63, 0x75, 0x74, 0x6c, 0x61, 0x73, 0x73, 0x5f, 0x73, 0x77, 0x65
        /*005e*/ 	.byte	0x65, 0x70, 0x5f, 0x73, 0x72, 0x63, 0x2f, 0x69, 0x6e, 0x63, 0x6c, 0x75, 0x64, 0x65, 0x2f, 0x63
        /*006e*/ 	.byte	0x75, 0x74, 0x65, 0x2f, 0x61, 0x74, 0x6f, 0x6d, 0x2f, 0x63, 0x6f, 0x70, 0x79, 0x5f, 0x74, 0x72
        /*007e*/ 	.byte	0x61, 0x69, 0x74, 0x73, 0x5f, 0x73, 0x6d, 0x31, 0x30, 0x30, 0x2e, 0x68, 0x70, 0x70, 0x00
	.type		$str$25,@object
	.size		$str$25,(__unnamed_1 - $str$25)
$str$25:
        /*008d*/ 	.byte	0x28, 0x28, 0x75, 0x69, 0x6e, 0x74, 0x33, 0x32, 0x5f, 0x74, 0x28, 0x74, 0x68, 0x72, 0x65, 0x61
        /*009d*/ 	.byte	0x64, 0x49, 0x64, 0x78, 0x2e, 0x78, 0x29, 0x20, 0x2f, 0x20, 0x33, 0x32, 0x29, 0x20, 0x25, 0x20
        /*00ad*/ 	.byte	0x34, 0x29, 0x20, 0x3d, 0x3d, 0x20, 0x28, 0x28, 0x28, 0x74, 0x6d, 0x65, 0x6d, 0x5f, 0x61, 0x64
        /*00bd*/ 	.byte	0x64, 0x72, 0x20, 0x3e, 0x3e, 0x20, 0x31, 0x36, 0x29, 0x20, 0x2f, 0x20, 0x33, 0x32, 0x29, 0x20
        /*00cd*/ 	.byte	0x25, 0x20, 0x34, 0x29, 0x00
	.type		__unnamed_1,@object
	.size		__unnamed_1,(__unnamed_2 - __unnamed_1)
__unnamed_1:
        /*00d2*/ 	.byte	0x61, 0x75, 0x74, 0x6f, 0x20, 0x63, 0x75, 0x74, 0x65, 0x3a, 0x3a, 0x61, 0x73, 0x5f, 0x70, 0x6f
        /* <DEDUP_REMOVED lines=24> */
        /*0262*/ 	.byte	0x3c, 0x32, 0x30, 0x34, 0x38, 0x3e, 0x3e, 0x3e, 0x3e, 0x5d, 0x00
	.type		__unnamed_2,@object
	.size		__unnamed_2,(.L_2 - __unnamed_2)
__unnamed_2:
        /* <DEDUP_REMOVED lines=37> */
        /*04bd*/ 	.byte	0x3a, 0x43, 0x3c, 0x30, 0x3e, 0x3e, 0x3e, 0x3e, 0x5d, 0x00
.L_2:


//--------------------- .nv.shared._ZN7cutlass13device_kernelINS_4gemm6kernel13GemmUniversalIN4cute5tupleIJiiiiEEENS1_10collective13CollectiveMmaINS1_35MainloopSm100TmaUmmaWarpSpecializedILi22ELi2ELi4ENS5_IJNS4_1CILi2EEENSA_ILi1EEESC_EEEEENS5_IJNSA_ILi128EEENSA_ILi32EEESF_EEENS_12float_e4m3_tENS5_IJlSC_lEEESI_SJ_NS4_8TiledMMAINS4_8MMA_AtomIJNS4_10MMA_TraitsINS4_25SM100_MMA_F8F6F4_2x1SM_SSEJSI_SI_fSF_SG_NS4_17integral_constantINS4_4UMMA5MajorELSQ_0EEESR_NSO_INSP_7ScaleInELSS_0EEEST_EEEEEENS4_6LayoutINS5_IJSC_SC_SC_EEENS5_IJNSA_ILi0EEESY_SY_EEEEENS5_IJNS4_10UnderscoreES11_S11_EEEEENS4_18SM100_TMA_2SM_LOADENS4_14ComposedLayoutINS4_7SwizzleILi3ELi4ELi3EEENS4_18smem_ptr_flag_bitsILi8EEENSW_INS5_IJNSA_ILi8EEESF_EEENS5_IJSF_SC_EEEEEEEvNS4_8identityES14_S1E_vS1F_EENS_8epilogue10collective18CollectiveEpilogueINS1H_23Sm100TmaWarpSpecializedILi1ELi1ELi16ELb0ELb0EEEJNS5_IJNSA_ILi64EEESG_SF_EEENS5_IJNSW_IS1M_SC_EENSW_ISG_SC_EEEEESI_SJ_SI_SJ_NS1H_6fusion15FusionCallbacksIS1L_NS1R_17LinearCombinationISI_fSI_fLNS_15FloatRoundStyleE2EEES1N_S1Q_JEEENS4_5SM1004TMEM4LOAD26SM100_TMEM_LOAD_32dp32b16xENS4_13SM90_TMA_LOADENS15_INS16_ILi1ELi4ELi3EEES19_NSW_INS5_IJS1A_SG_EEENS5_IJSG_SC_EEEEEEENS4_39AutoVectorizingCopyWithAssumedAlignmentILi128EEENS4_14SM90_TMA_STOREES26_S28_S28_EEEvvEEEEvNT_6ParamsE --------------------------
	.section	.nv.shared._ZN7cutlass13device_kernelINS_4gemm6kernel13GemmUniversalIN4cute5tupleIJiiiiEEENS1_10collective13CollectiveMmaINS1_35MainloopSm100TmaUmmaWarpSpecializedILi22ELi2ELi4ENS5_IJNS4_1CILi2EEENSA_ILi1EEESC_EEEEENS5_IJNSA_ILi128EEENSA_ILi32EEESF_EEENS_12float_e4m3_tENS5_IJlSC_lEEESI_SJ_NS4_8TiledMMAINS4_8MMA_AtomIJNS4_10MMA_TraitsINS4_25SM100_MMA_F8F6F4_2x1SM_SSEJSI_SI_fSF_SG_NS4_17integral_constantINS4_4UMMA5MajorELSQ_0EEESR_NSO_INSP_7ScaleInELSS_0EEEST_EEEEEENS4_6LayoutINS5_IJSC_SC_SC_EEENS5_IJNSA_ILi0EEESY_SY_EEEEENS5_IJNS4_10UnderscoreES11_S11_EEEEENS4_18SM100_TMA_2SM_LOADENS4_14ComposedLayoutINS4_7SwizzleILi3ELi4ELi3EEENS4_18smem_ptr_flag_bitsILi8EEENSW_INS5_IJNSA_ILi8EEESF_EEENS5_IJSF_SC_EEEEEEEvNS4_8identityES14_S1E_vS1F_EENS_8epilogue10collective18CollectiveEpilogueINS1H_23Sm100TmaWarpSpecializedILi1ELi1ELi16ELb0ELb0EEEJNS5_IJNSA_ILi64EEESG_SF_EEENS5_IJNSW_IS1M_SC_EENSW_ISG_SC_EEEEESI_SJ_SI_SJ_NS1H_6fusion15FusionCallbacksIS1L_NS1R_17LinearCombinationISI_fSI_fLNS_15FloatRoundStyleE2EEES1N_S1Q_JEEENS4_5SM1004TMEM4LOAD26SM100_TMEM_LOAD_32dp32b16xENS4_13SM90_TMA_LOADENS15_INS16_ILi1ELi4ELi3EEES19_NSW_INS5_IJS1A_SG_EEENS5_IJSG_SC_EEEEEEENS4_39AutoVectorizingCopyWithAssumedAlignmentILi128EEENS4_14SM90_TMA_STOREES26_S28_S28_EEEvvEEEEvNT_6ParamsE,"aw",@nobits
	.sectionflags	@""
	.align	16
	.zero		1024


//--------------------- .nv.shared.reserved.0     --------------------------
	.section	.nv.shared.reserved.0,"aw",@nobits
	.weak		__nv_reservedSMEM_offset_0_alias
	.size		__nv_reservedSMEM_offset_0_alias, 0, 64
	.other		__nv_reservedSMEM_offset_0_alias,@"STO_CUDA_RESERVED_SHARED STV_DEFAULT"
__nv_reservedSMEM_offset_0_alias:
	.zero		0
.nv.shared.reserved.0:
	.zero		64
	.weak		__nv_reservedSMEM_tcgen05_partition
	.type		__nv_reservedSMEM_tcgen05_partition,@object
	.size		__nv_reservedSMEM_tcgen05_partition,(.L_0 - __nv_reservedSMEM_tcgen05_partition)
__nv_reservedSMEM_tcgen05_partition:
	.zero		32
.L_0:


//--------------------- .nv.global                --------------------------
	.section	.nv.global,"aw",@nobits
.nv.global:
	.type		_ZN40_INTERNAL_7780e6eb_4_k_cu_5ae14707_170434cute1_E,@object
	.size		_ZN40_INTERNAL_7780e6eb_4_k_cu_5ae14707_170434cute1_E,(_ZN40_INTERNAL_7780e6eb_4_k_cu_5ae14707_170434cuda3std3__45__cpo6cbeginE - _ZN40_INTERNAL_7780e6eb_4_k_cu_5ae14707_170434cute1_E)
_ZN40_INTERNAL_7780e6eb_4_k_cu_5ae14707_170434cute1_E:
	.zero		1
	.type		_ZN40_INTERNAL_7780e6eb_4_k_cu_5ae14707_170434cuda3std3__45__cpo6cbeginE,@object
	.size		_ZN40_INTERNAL_7780e6eb_4_k_cu_5ae14707_170434cuda3std3__45__cpo6cbeginE,(_ZN40_INTERNAL_7780e6eb_4_k_cu_5ae14707_170434cuda3std3__48in_placeE - _ZN40_INTERNAL_7780e6eb_4_k_cu_5ae14707_170434cuda3std3__45__cpo6cbeginE)
_ZN40_INTERNAL_7780e6eb_4_k_cu_5ae14707_170434cuda3std3__45__cpo6cbeginE:
	.zero		1
	.type		_ZN40_INTERNAL_7780e6eb_4_k_cu_5ae14707_170434cuda3std3__48in_placeE,@object
	.size		_ZN40_INTERNAL_7780e6eb_4_k_cu_5ae14707_170434cuda3std3__48in_placeE,(_ZN40_INTERNAL_7780e6eb_4_k_cu_5ae14707_170434cuda3std6ranges3__45__cpo9iter_moveE - _ZN40_INTERNAL_7780e6eb_4_k_cu_5ae14707_170434cuda3std3__48in_placeE)
_ZN40_INTERNAL_7780e6eb_4_k_cu_5ae14707_170434cuda3std3__48in_placeE:
	.zero		1
	.type		_ZN40_INTERNAL_7780e6eb_4_k_cu_5ae14707_170434cuda3std6ranges3__45__cpo9iter_moveE,@object
	.size		_ZN40_INTERNAL_7780e6eb_4_k_cu_5ae14707_170434cuda3std6ranges3__45__cpo9iter_moveE,(_ZN40_INTERNAL_7780e6eb_4_k_cu_5ae14707_170434cuda3std3__45__cpo5beginE - _ZN40_INTERNAL_7780e6eb_4_k_cu_5ae14707_170434cuda3std6ranges3__45__cpo9iter_moveE)
_ZN40_INTERNAL_7780e6eb_4_k_cu_5ae14707_170434cuda3std6ranges3__45__cpo9iter_moveE:
	.zero		1
	.type		_ZN40_INTERNAL_7780e6eb_4_k_cu_5ae14707_170434cuda3std3__45__cpo5beginE,@object
	.size		_ZN40_INTERNAL_7780e6eb_4_k_cu_5ae14707_170434cuda3std3__45__cpo5beginE,(_ZN40_INTERNAL_7780e6eb_4_k_cu_5ae14707_170434cuda3std3__442_GLOBAL__N__7780e6eb_4_k_cu_5ae14707_170436ignoreE - _ZN40_INTERNAL_7780e6eb_4_k_cu_5ae14707_170434cuda3std3__45__cpo5beginE)
_ZN40_INTERNAL_7780e6eb_4_k_cu_5ae14707_170434cuda3std3__45__cpo5beginE:
	.zero		1
	.type		_ZN40_INTERNAL_7780e6eb_4_k_cu_5ae14707_170434cuda3std3__442_GLOBAL__N__7780e6eb_4_k_cu_5ae14707_170436ignoreE,@object
	.size		_ZN40_INTERNAL_7780e6eb_4_k_cu_5ae14707_170434cuda3std3__442_GLOBAL__N__7780e6eb_4_k_cu_5ae14707_170436ignoreE,(_ZN40_INTERNAL_7780e6eb_4_k_cu_5ae14707_170434cute7productE - _ZN40_INTERNAL_7780e6eb_4_k_cu_5ae14707_170434cuda3std3__442_GLOBAL__N__7780e6eb_4_k_cu_5ae14707_170436ignoreE)
_ZN40_INTERNAL_7780e6eb_4_k_cu_5ae14707_170434cuda3std3__442_GLOBAL__N__7780e6eb_4_k_cu_5ae14707_170436ignoreE:
	.zero		1
	.type		_ZN40_INTERNAL_7780e6eb_4_k_cu_5ae14707_170434cute7productE,@object
	.size		_ZN40_INTERNAL_7780e6eb_4_k_cu_5ae14707_170434cute7productE,(_ZN40_INTERNAL_7780e6eb_4_k_cu_5ae14707_170434cuda3std3__45__cpo3endE - _ZN40_INTERNAL_7780e6eb_4_k_cu_5ae14707_170434cute7productE)
_ZN40_INTERNAL_7780e6eb_4_k_cu_5ae14707_170434cute7productE:
	.zero		1
	.type		_ZN40_INTERNAL_7780e6eb_4_k_cu_5ae14707_170434cuda3std3__45__cpo3endE,@object
	.size		_ZN40_INTERNAL_7780e6eb_4_k_cu_5ae14707_170434cuda3std3__45__cpo3endE,(_ZN40_INTERNAL_7780e6eb_4_k_cu_5ae14707_170434cuda3std3__419piecewise_constructE - _ZN40_INTERNAL_7780e6eb_4_k_cu_5ae14707_170434cuda3std3__45__cpo3endE)
_ZN40_INTERNAL_7780e6eb_4_k_cu_5ae14707_170434cuda3std3__45__cpo3endE:
	.zero		1
	.type		_ZN40_INTERNAL_7780e6eb_4_k_cu_5ae14707_170434cuda3std3__419piecewise_constructE,@object
	.size		_ZN40_INTERNAL_7780e6eb_4_k_cu_5ae14707_170434cuda3std3__419piecewise_constructE,(_ZN40_INTERNAL_7780e6eb_4_k_cu_5ae14707_170434cuda3std3__45__cpo4cendE - _ZN40_INTERNAL_7780e6eb_4_k_cu_5ae14707_170434cuda3std3__419piecewise_constructE)
_ZN40_INTERNAL_7780e6eb_4_k_cu_5ae14707_170434cuda3std3__419piecewise_constructE:
	.zero		1
	.type		_ZN40_INTERNAL_7780e6eb_4_k_cu_5ae14707_170434cuda3std3__45__cpo4cendE,@object
	.size		_ZN40_INTERNAL_7780e6eb_4_k_cu_5ae14707_170434cuda3std3__45__cpo4cendE,(_ZN40_INTERNAL_7780e6eb_4_k_cu_5ae14707_170434cuda3std6ranges3__45__cpo4swapE - _ZN40_INTERNAL_7780e6eb_4_k_cu_5ae14707_170434cuda3std3__45__cpo4cendE)
_ZN40_INTERNAL_7780e6eb_4_k_cu_5ae14707_170434cuda3std3__45__cpo4cendE:
	.zero		1
	.type		_ZN40_INTERNAL_7780e6eb_4_k_cu_5ae14707_170434cuda3std6ranges3__45__cpo4swapE,@object
	.size		_ZN40_INTERNAL_7780e6eb_4_k_cu_5ae14707_170434cuda3std6ranges3__45__cpo4swapE,(.L_10 - _ZN40_INTERNAL_7780e6eb_4_k_cu_5ae14707_170434cuda3std6ranges3__45__cpo4swapE)
_ZN40_INTERNAL_7780e6eb_4_k_cu_5ae14707_170434cuda3std6ranges3__45__cpo4swapE:
	.zero		1
.L_10:


//--------------------- .nv.constant0._ZN7cutlass13device_kernelINS_4gemm6kernel13GemmUniversalIN4cute5tupleIJiiiiEEENS1_10collective13CollectiveMmaINS1_35MainloopSm100TmaUmmaWarpSpecializedILi22ELi2ELi4ENS5_IJNS4_1CILi2EEENSA_ILi1EEESC_EEEEENS5_IJNSA_ILi128EEENSA_ILi32EEESF_EEENS_12float_e4m3_tENS5_IJlSC_lEEESI_SJ_NS4_8TiledMMAINS4_8MMA_AtomIJNS4_10MMA_TraitsINS4_25SM100_MMA_F8F6F4_2x1SM_SSEJSI_SI_fSF_SG_NS4_17integral_constantINS4_4UMMA5MajorELSQ_0EEESR_NSO_INSP_7ScaleInELSS_0EEEST_EEEEEENS4_6LayoutINS5_IJSC_SC_SC_EEENS5_IJNSA_ILi0EEESY_SY_EEEEENS5_IJNS4_10UnderscoreES11_S11_EEEEENS4_18SM100_TMA_2SM_LOADENS4_14ComposedLayoutINS4_7SwizzleILi3ELi4ELi3EEENS4_18smem_ptr_flag_bitsILi8EEENSW_INS5_IJNSA_ILi8EEESF_EEENS5_IJSF_SC_EEEEEEEvNS4_8identityES14_S1E_vS1F_EENS_8epilogue10collective18CollectiveEpilogueINS1H_23Sm100TmaWarpSpecializedILi1ELi1ELi16ELb0ELb0EEEJNS5_IJNSA_ILi64EEESG_SF_EEENS5_IJNSW_IS1M_SC_EENSW_ISG_SC_EEEEESI_SJ_SI_SJ_NS1H_6fusion15FusionCallbacksIS1L_NS1R_17LinearCombinationISI_fSI_fLNS_15FloatRoundStyleE2EEES1N_S1Q_JEEENS4_5SM1004TMEM4LOAD26SM100_TMEM_LOAD_32dp32b16xENS4_13SM90_TMA_LOADENS15_INS16_ILi1ELi4ELi3EEES19_NSW_INS5_IJS1A_SG_EEENS5_IJSG_SC_EEEEEEENS4_39AutoVectorizingCopyWithAssumedAlignmentILi128EEENS4_14SM90_TMA_STOREES26_S28_S28_EEEvvEEEEvNT_6ParamsE --------------------------
	.section	.nv.constant0._ZN7cutlass13device_kernelINS_4gemm6kernel13GemmUniversalIN4cute5tupleIJiiiiEEENS1_10collective13CollectiveMmaINS1_35MainloopSm100TmaUmmaWarpSpecializedILi22ELi2ELi4ENS5_IJNS4_1CILi2EEENSA_ILi1EEESC_EEEEENS5_IJNSA_ILi128EEENSA_ILi32EEESF_EEENS_12float_e4m3_tENS5_IJlSC_lEEESI_SJ_NS4_8TiledMMAINS4_8MMA_AtomIJNS4_10MMA_TraitsINS4_25SM100_MMA_F8F6F4_2x1SM_SSEJSI_SI_fSF_SG_NS4_17integral_constantINS4_4UMMA5MajorELSQ_0EEESR_NSO_INSP_7ScaleInELSS_0EEEST_EEEEEENS4_6LayoutINS5_IJSC_SC_SC_EEENS5_IJNSA_ILi0EEESY_SY_EEEEENS5_IJNS4_10UnderscoreES11_S11_EEEEENS4_18SM100_TMA_2SM_LOADENS4_14ComposedLayoutINS4_7SwizzleILi3ELi4ELi3EEENS4_18smem_ptr_flag_bitsILi8EEENSW_INS5_IJNSA_ILi8EEESF_EEENS5_IJSF_SC_EEEEEEEvNS4_8identityES14_S1E_vS1F_EENS_8epilogue10collective18CollectiveEpilogueINS1H_23Sm100TmaWarpSpecializedILi1ELi1ELi16ELb0ELb0EEEJNS5_IJNSA_ILi64EEESG_SF_EEENS5_IJNSW_IS1M_SC_EENSW_ISG_SC_EEEEESI_SJ_SI_SJ_NS1H_6fusion15FusionCallbacksIS1L_NS1R_17LinearCombinationISI_fSI_fLNS_15FloatRoundStyleE2EEES1N_S1Q_JEEENS4_5SM1004TMEM4LOAD26SM100_TMEM_LOAD_32dp32b16xENS4_13SM90_TMA_LOADENS15_INS16_ILi1ELi4ELi3EEES19_NSW_INS5_IJS1A_SG_EEENS5_IJSG_SC_EEEEEEENS4_39AutoVectorizingCopyWithAssumedAlignmentILi128EEENS4_14SM90_TMA_STOREES26_S28_S28_EEEvvEEEEvNT_6ParamsE,"a",@progbits
	.sectionflags	@""
	.align	4
.nv.constant0._ZN7cutlass13device_kernelINS_4gemm6kernel13GemmUniversalIN4cute5tupleIJiiiiEEENS1_10collective13CollectiveMmaINS1_35MainloopSm100TmaUmmaWarpSpecializedILi22ELi2ELi4ENS5_IJNS4_1CILi2EEENSA_ILi1EEESC_EEEEENS5_IJNSA_ILi128EEENSA_ILi32EEESF_EEENS_12float_e4m3_tENS5_IJlSC_lEEESI_SJ_NS4_8TiledMMAINS4_8MMA_AtomIJNS4_10MMA_TraitsINS4_25SM100_MMA_F8F6F4_2x1SM_SSEJSI_SI_fSF_SG_NS4_17integral_constantINS4_4UMMA5MajorELSQ_0EEESR_NSO_INSP_7ScaleInELSS_0EEEST_EEEEEENS4_6LayoutINS5_IJSC_SC_SC_EEENS5_IJNSA_ILi0EEESY_SY_EEEEENS5_IJNS4_10UnderscoreES11_S11_EEEEENS4_18SM100_TMA_2SM_LOADENS4_14ComposedLayoutINS4_7SwizzleILi3ELi4ELi3EEENS4_18smem_ptr_flag_bitsILi8EEENSW_INS5_IJNSA_ILi8EEESF_EEENS5_IJSF_SC_EEEEEEEvNS4_8identityES14_S1E_vS1F_EENS_8epilogue10collective18CollectiveEpilogueINS1H_23Sm100TmaWarpSpecializedILi1ELi1ELi16ELb0ELb0EEEJNS5_IJNSA_ILi64EEESG_SF_EEENS5_IJNSW_IS1M_SC_EENSW_ISG_SC_EEEEESI_SJ_SI_SJ_NS1H_6fusion15FusionCallbacksIS1L_NS1R_17LinearCombinationISI_fSI_fLNS_15FloatRoundStyleE2EEES1N_S1Q_JEEENS4_5SM1004TMEM4LOAD26SM100_TMEM_LOAD_32dp32b16xENS4_13SM90_TMA_LOADENS15_INS16_ILi1ELi4ELi3EEES19_NSW_INS5_IJS1A_SG_EEENS5_IJSG_SC_EEEEEEENS4_39AutoVectorizingCopyWithAssumedAlignmentILi128EEENS4_14SM90_TMA_STOREES26_S28_S28_EEEvvEEEEvNT_6ParamsE:
	.zero		2944


//--------------------- SYMBOLS --------------------------

	.type		.nv.reservedSmem.offset0,@object
	.size		.nv.reservedSmem.offset0,0x4
	.type		.nv.reservedSmem.cap,@object
	.size		.nv.reservedSmem.cap,0x4
	.type		__assertfail,@function
